//
// Generated by NVIDIA NVVM Compiler
//
// Compiler Build ID: CL-36424714
// Cuda compilation tools, release 13.0, V13.0.88
// Based on NVVM 20.0.0
//

.version 9.0
.target sm_100
.address_size 64

	// .globl	_Z14occludedKernelPdS_Pimmm
.global .align 4 .b8 precalc_xorwow_matrix[102400];
.global .align 4 .b8 precalc_xorwow_offset_matrix[102400];
.global .align 4 .b8 mrg32k3aM1[2304];
.global .align 4 .b8 mrg32k3aM2[2304];
.global .align 4 .b8 mrg32k3aM1SubSeq[2016];
.global .align 4 .b8 mrg32k3aM2SubSeq[2016];
.global .align 4 .b8 mrg32k3aM1Seq[2304];
.global .align 4 .b8 mrg32k3aM2Seq[2304];
.const .align 8 .b8 __cr_lgamma_table[72];

.visible .entry _Z14occludedKernelPdS_Pimmm(
	.param .u64 .ptr .align 1 _Z14occludedKernelPdS_Pimmm_param_0,
	.param .u64 .ptr .align 1 _Z14occludedKernelPdS_Pimmm_param_1,
	.param .u64 .ptr .align 1 _Z14occludedKernelPdS_Pimmm_param_2,
	.param .u64 _Z14occludedKernelPdS_Pimmm_param_3,
	.param .u64 _Z14occludedKernelPdS_Pimmm_param_4,
	.param .u64 _Z14occludedKernelPdS_Pimmm_param_5
)
{
	.reg .pred 	%p<32>;
	.reg .b32 	%r<65>;
	.reg .b32 	%f<3>;
	.reg .b64 	%rd<70>;
	.reg .b64 	%fd<24>;

	ld.param.u64 	%rd29, [_Z14occludedKernelPdS_Pimmm_param_0];
	ld.param.u64 	%rd30, [_Z14occludedKernelPdS_Pimmm_param_1];
	ld.param.u64 	%rd31, [_Z14occludedKernelPdS_Pimmm_param_2];
	ld.param.u64 	%rd27, [_Z14occludedKernelPdS_Pimmm_param_3];
	ld.param.u64 	%rd32, [_Z14occludedKernelPdS_Pimmm_param_4];
	ld.param.u64 	%rd28, [_Z14occludedKernelPdS_Pimmm_param_5];
	cvta.to.global.u64 	%rd1, %rd29;
	cvta.to.global.u64 	%rd2, %rd30;
	cvta.to.global.u64 	%rd3, %rd31;
	mov.u32 	%r20, %ctaid.x;
	mov.u32 	%r1, %ntid.x;
	mov.u32 	%r21, %tid.x;
	mad.lo.s32 	%r22, %r20, %r1, %r21;
	cvt.u64.u32 	%rd66, %r22;
	mul.lo.s64 	%rd5, %rd28, %rd32;
	setp.le.u64 	%p2, %rd5, %rd66;
	@%p2 bra 	$L__BB0_38;
	mul.lo.s64 	%rd6, %rd28, %rd27;
	cvt.rn.f32.u64 	%f1, %rd28;
	sqrt.rn.f32 	%f2, %f1;
	cvt.rzi.s32.f32 	%r23, %f2;
	add.s32 	%r2, %r23, -1;
	cvt.s64.s32 	%rd7, %r23;
	mov.u32 	%r24, %nctaid.x;
	mul.lo.s32 	%r25, %r1, %r24;
	cvt.u64.u32 	%rd8, %r25;
	cvt.u32.u64 	%r26, %rd28;
	cvt.u32.u64 	%r30, %rd7;
$L__BB0_2:
	add.s64 	%rd10, %rd66, %rd6;
	cvt.s64.s32 	%rd11, %rd10;
	or.b64  	%rd33, %rd11, %rd28;
	and.b64  	%rd34, %rd33, -4294967296;
	setp.ne.s64 	%p3, %rd34, 0;
	@%p3 bra 	$L__BB0_4;
	cvt.u32.u64 	%r27, %rd11;
	rem.u32 	%r28, %r27, %r26;
	cvt.u64.u32 	%rd67, %r28;
	bra.uni 	$L__BB0_5;
$L__BB0_4:
	rem.u64 	%rd67, %rd11, %rd28;
$L__BB0_5:
	sub.s64 	%rd15, %rd11, %rd67;
	shl.b64 	%rd35, %rd10, 2;
	add.s64 	%rd36, %rd3, %rd35;
	ld.global.u32 	%r29, [%rd36];
	setp.ne.s32 	%p4, %r29, 1;
	@%p4 bra 	$L__BB0_36;
	cvt.u32.u64 	%r3, %rd10;
	mov.u32 	%r57, %r3;
$L__BB0_7:
	add.s32 	%r57, %r57, -1;
	cvt.s64.s32 	%rd16, %r57;
	setp.ge.u64 	%p5, %rd15, %rd16;
	mul.wide.s32 	%rd40, %r57, 4;
	add.s64 	%rd17, %rd3, %rd40;
	@%p5 bra 	$L__BB0_10;
	cvt.u32.u64 	%r31, %rd16;
	rem.s32 	%r32, %r31, %r30;
	setp.eq.s32 	%p6, %r32, %r2;
	@%p6 bra 	$L__BB0_10;
	ld.global.u32 	%r33, [%rd17];
	setp.eq.s32 	%p7, %r33, 1;
	@%p7 bra 	$L__BB0_7;
$L__BB0_10:
	mov.u32 	%r58, %r3;
$L__BB0_11:
	mov.u32 	%r6, %r58;
	add.s32 	%r58, %r6, 1;
	cvt.s64.s32 	%rd18, %r58;
	add.s64 	%rd41, %rd15, %rd7;
	setp.le.u64 	%p8, %rd41, %rd18;
	mul.wide.s32 	%rd42, %r6, 4;
	add.s64 	%rd19, %rd3, %rd42;
	@%p8 bra 	$L__BB0_14;
	cvt.u32.u64 	%r34, %rd7;
	cvt.u32.u64 	%r35, %rd18;
	rem.s32 	%r36, %r35, %r34;
	setp.eq.s32 	%p9, %r36, 0;
	@%p9 bra 	$L__BB0_14;
	ld.global.u32 	%r37, [%rd19+4];
	setp.eq.s32 	%p10, %r37, 1;
	@%p10 bra 	$L__BB0_11;
$L__BB0_14:
	mov.u32 	%r59, %r3;
$L__BB0_15:
	cvt.u32.u64 	%r38, %rd7;
	sub.s32 	%r59, %r59, %r38;
	cvt.s64.s32 	%rd20, %r59;
	setp.ge.u64 	%p11, %rd15, %rd20;
	@%p11 bra 	$L__BB0_17;
	shl.b64 	%rd43, %rd20, 2;
	add.s64 	%rd44, %rd3, %rd43;
	ld.global.u32 	%r39, [%rd44];
	setp.eq.s32 	%p12, %r39, 1;
	@%p12 bra 	$L__BB0_15;
$L__BB0_17:
	add.s32 	%r60, %r38, %r3;
	cvt.s64.s32 	%rd69, %r60;
	add.s64 	%rd22, %rd15, %rd28;
	setp.le.u64 	%p14, %rd22, %rd69;
	mov.pred 	%p13, 0;
	mov.pred 	%p31, %p13;
	@%p14 bra 	$L__BB0_20;
	bra.uni 	$L__BB0_19;
$L__BB0_18:
	cvt.s64.s32 	%rd69, %r60;
	setp.le.u64 	%p18, %rd22, %rd69;
	mov.pred 	%p31, %p13;
	@%p18 bra 	$L__BB0_20;
$L__BB0_19:
	cvt.u32.u64 	%r41, %rd7;
	shl.b64 	%rd45, %rd69, 2;
	add.s64 	%rd46, %rd3, %rd45;
	ld.global.u32 	%r42, [%rd46];
	setp.eq.s32 	%p16, %r42, 1;
	add.s32 	%r60, %r60, %r41;
	mov.pred 	%p31, -1;
	@%p16 bra 	$L__BB0_18;
$L__BB0_20:
	setp.gt.u64 	%p19, %rd15, %rd16;
	mov.b32 	%r62, 0;
	mov.f64 	%fd21, 0d0000000000000000;
	@%p19 bra 	$L__BB0_24;
	cvt.u32.u64 	%r45, %rd7;
	cvt.u32.u64 	%r46, %rd16;
	rem.s32 	%r47, %r46, %r45;
	setp.eq.s32 	%p20, %r47, %r2;
	@%p20 bra 	$L__BB0_24;
	shl.b64 	%rd47, %rd16, 2;
	add.s64 	%rd48, %rd3, %rd47;
	ld.global.u32 	%r49, [%rd48];
	setp.ne.s32 	%p21, %r49, 0;
	@%p21 bra 	$L__BB0_24;
	shl.b64 	%rd49, %rd16, 3;
	add.s64 	%rd50, %rd2, %rd49;
	ld.global.f64 	%fd13, [%rd50];
	add.f64 	%fd21, %fd13, 0d0000000000000000;
	mov.b32 	%r62, 1;
$L__BB0_24:
	add.s64 	%rd51, %rd15, %rd7;
	setp.le.u64 	%p22, %rd51, %rd18;
	@%p22 bra 	$L__BB0_28;
	cvt.u32.u64 	%r51, %rd18;
	cvt.u32.u64 	%r52, %rd7;
	rem.s32 	%r53, %r51, %r52;
	setp.eq.s32 	%p23, %r53, 0;
	@%p23 bra 	$L__BB0_28;
	mul.wide.s32 	%rd52, %r6, 4;
	add.s64 	%rd53, %rd3, %rd52;
	ld.global.u32 	%r54, [%rd53+4];
	setp.ne.s32 	%p24, %r54, 0;
	@%p24 bra 	$L__BB0_28;
	mul.wide.s32 	%rd54, %r6, 8;
	add.s64 	%rd55, %rd2, %rd54;
	ld.global.f64 	%fd14, [%rd55+8];
	add.f64 	%fd21, %fd21, %fd14;
	add.s32 	%r62, %r62, 1;
$L__BB0_28:
	setp.gt.u64 	%p25, %rd15, %rd20;
	@%p25 bra 	$L__BB0_31;
	shl.b64 	%rd56, %rd20, 2;
	add.s64 	%rd57, %rd3, %rd56;
	ld.global.u32 	%r55, [%rd57];
	setp.ne.s32 	%p26, %r55, 0;
	@%p26 bra 	$L__BB0_31;
	shl.b64 	%rd58, %rd20, 3;
	add.s64 	%rd59, %rd2, %rd58;
	ld.global.f64 	%fd15, [%rd59];
	add.f64 	%fd21, %fd21, %fd15;
	add.s32 	%r62, %r62, 1;
$L__BB0_31:
	not.pred 	%p27, %p31;
	@%p27 bra 	$L__BB0_34;
	shl.b64 	%rd60, %rd69, 2;
	add.s64 	%rd61, %rd3, %rd60;
	ld.global.u32 	%r56, [%rd61];
	setp.ne.s32 	%p28, %r56, 0;
	@%p28 bra 	$L__BB0_34;
	shl.b64 	%rd62, %rd69, 3;
	add.s64 	%rd63, %rd2, %rd62;
	ld.global.f64 	%fd16, [%rd63];
	add.f64 	%fd21, %fd21, %fd16;
	add.s32 	%r62, %r62, 1;
	bra.uni 	$L__BB0_35;
$L__BB0_34:
	setp.eq.s32 	%p29, %r62, 0;
	@%p29 bra 	$L__BB0_37;
$L__BB0_35:
	cvt.rn.f64.u32 	%fd17, %r62;
	div.rn.f64 	%fd18, %fd21, %fd17;
	shl.b64 	%rd64, %rd10, 3;
	add.s64 	%rd65, %rd1, %rd64;
	st.global.f64 	[%rd65], %fd18;
	bra.uni 	$L__BB0_37;
$L__BB0_36:
	shl.b64 	%rd37, %rd10, 3;
	add.s64 	%rd38, %rd2, %rd37;
	ld.global.f64 	%fd9, [%rd38];
	add.s64 	%rd39, %rd1, %rd37;
	st.global.f64 	[%rd39], %fd9;
$L__BB0_37:
	add.s64 	%rd66, %rd66, %rd8;
	setp.lt.u64 	%p30, %rd66, %rd5;
	@%p30 bra 	$L__BB0_2;
$L__BB0_38:
	ret;

}
	// .globl	_Z16createMaskKernelPimmm
.visible .entry _Z16createMaskKernelPimmm(
	.param .u64 .ptr .align 1 _Z16createMaskKernelPimmm_param_0,
	.param .u64 _Z16createMaskKernelPimmm_param_1,
	.param .u64 _Z16createMaskKernelPimmm_param_2,
	.param .u64 _Z16createMaskKernelPimmm_param_3
)
{
	.local .align 8 .b8 	__local_depot1[48];
	.reg .b64 	%SP;
	.reg .b64 	%SPL;
	.reg .pred 	%p<66>;
	.reg .b32 	%r<1216>;
	.reg .b32 	%f<3>;
	.reg .b64 	%rd<40>;

	mov.u64 	%SPL, __local_depot1;
	ld.param.u64 	%rd18, [_Z16createMaskKernelPimmm_param_2];
	ld.param.u64 	%rd17, [_Z16createMaskKernelPimmm_param_3];
	mov.u32 	%r547, %ctaid.x;
	mov.u32 	%r1, %ntid.x;
	mov.u32 	%r548, %tid.x;
	mad.lo.s32 	%r549, %r547, %r1, %r548;
	cvt.u64.u32 	%rd38, %r549;
	mul.lo.s64 	%rd2, %rd17, %rd18;
	setp.le.u64 	%p1, %rd2, %rd38;
	@%p1 bra 	$L__BB1_118;
	add.u64 	%rd3, %SPL, 0;
	mov.u32 	%r550, %nctaid.x;
	mul.lo.s32 	%r551, %r1, %r550;
	cvt.u64.u32 	%rd4, %r551;
$L__BB1_2:
	ld.param.u64 	%rd37, [_Z16createMaskKernelPimmm_param_3];
	ld.param.u64 	%rd36, [_Z16createMaskKernelPimmm_param_1];
	mad.lo.s64 	%rd6, %rd37, %rd36, %rd38;
	mov.b32 	%r946, 1969363375;
	st.local.u32 	[%rd3+4], %r946;
	mov.b32 	%r944, -123459836;
	mov.b32 	%r945, 2073827711;
	st.local.v2.u32 	[%rd3+8], {%r945, %r944};
	mov.b32 	%r942, 1851689907;
	mov.b32 	%r943, -589760388;
	st.local.v2.u32 	[%rd3+16], {%r943, %r942};
	setp.eq.s64 	%p2, %rd6, 0;
	@%p2 bra 	$L__BB1_117;
	mov.b32 	%r929, 0;
	mov.b32 	%r946, 1969363375;
	mov.b32 	%r945, 2073827711;
	mov.b32 	%r944, -123459836;
	mov.b32 	%r943, -589760388;
	mov.b32 	%r942, 1851689907;
	mov.u64 	%rd39, %rd6;
$L__BB1_4:
	mov.u64 	%rd7, %rd39;
	and.b64  	%rd8, %rd7, 3;
	setp.eq.s64 	%p3, %rd8, 0;
	@%p3 bra 	$L__BB1_116;
	mul.wide.u32 	%rd20, %r929, 3200;
	mov.u64 	%rd21, precalc_xorwow_matrix;
	add.s64 	%rd9, %rd21, %rd20;
	mov.b32 	%r942, 0;
	mov.u32 	%r943, %r942;
	mov.u32 	%r944, %r942;
	mov.u32 	%r945, %r942;
	mov.u32 	%r946, %r942;
	mov.u32 	%r935, %r942;
$L__BB1_6:
	mul.wide.u32 	%rd22, %r935, 4;
	add.s64 	%rd23, %rd3, %rd22;
	ld.local.u32 	%r14, [%rd23+4];
	shl.b32 	%r15, %r935, 5;
	mov.b32 	%r941, 0;
$L__BB1_7:
	.pragma "nounroll";
	shr.u32 	%r565, %r14, %r941;
	and.b32  	%r566, %r565, 1;
	setp.eq.b32 	%p4, %r566, 1;
	not.pred 	%p5, %p4;
	add.s32 	%r567, %r15, %r941;
	mul.lo.s32 	%r568, %r567, 5;
	mul.wide.u32 	%rd24, %r568, 4;
	add.s64 	%rd10, %rd9, %rd24;
	@%p5 bra 	$L__BB1_9;
	ld.global.u32 	%r569, [%rd10];
	xor.b32  	%r946, %r946, %r569;
	ld.global.u32 	%r570, [%rd10+4];
	xor.b32  	%r945, %r945, %r570;
	ld.global.u32 	%r571, [%rd10+8];
	xor.b32  	%r944, %r944, %r571;
	ld.global.u32 	%r572, [%rd10+12];
	xor.b32  	%r943, %r943, %r572;
	ld.global.u32 	%r573, [%rd10+16];
	xor.b32  	%r942, %r942, %r573;
$L__BB1_9:
	and.b32  	%r575, %r565, 2;
	setp.eq.s32 	%p6, %r575, 0;
	@%p6 bra 	$L__BB1_11;
	ld.global.u32 	%r576, [%rd10+20];
	xor.b32  	%r946, %r946, %r576;
	ld.global.u32 	%r577, [%rd10+24];
	xor.b32  	%r945, %r945, %r577;
	ld.global.u32 	%r578, [%rd10+28];
	xor.b32  	%r944, %r944, %r578;
	ld.global.u32 	%r579, [%rd10+32];
	xor.b32  	%r943, %r943, %r579;
	ld.global.u32 	%r580, [%rd10+36];
	xor.b32  	%r942, %r942, %r580;
$L__BB1_11:
	and.b32  	%r582, %r565, 4;
	setp.eq.s32 	%p7, %r582, 0;
	@%p7 bra 	$L__BB1_13;
	ld.global.u32 	%r583, [%rd10+40];
	xor.b32  	%r946, %r946, %r583;
	ld.global.u32 	%r584, [%rd10+44];
	xor.b32  	%r945, %r945, %r584;
	ld.global.u32 	%r585, [%rd10+48];
	xor.b32  	%r944, %r944, %r585;
	ld.global.u32 	%r586, [%rd10+52];
	xor.b32  	%r943, %r943, %r586;
	ld.global.u32 	%r587, [%rd10+56];
	xor.b32  	%r942, %r942, %r587;
$L__BB1_13:
	and.b32  	%r589, %r565, 8;
	setp.eq.s32 	%p8, %r589, 0;
	@%p8 bra 	$L__BB1_15;
	ld.global.u32 	%r590, [%rd10+60];
	xor.b32  	%r946, %r946, %r590;
	ld.global.u32 	%r591, [%rd10+64];
	xor.b32  	%r945, %r945, %r591;
	ld.global.u32 	%r592, [%rd10+68];
	xor.b32  	%r944, %r944, %r592;
	ld.global.u32 	%r593, [%rd10+72];
	xor.b32  	%r943, %r943, %r593;
	ld.global.u32 	%r594, [%rd10+76];
	xor.b32  	%r942, %r942, %r594;
$L__BB1_15:
	and.b32  	%r596, %r565, 16;
	setp.eq.s32 	%p9, %r596, 0;
	@%p9 bra 	$L__BB1_17;
	ld.global.u32 	%r597, [%rd10+80];
	xor.b32  	%r946, %r946, %r597;
	ld.global.u32 	%r598, [%rd10+84];
	xor.b32  	%r945, %r945, %r598;
	ld.global.u32 	%r599, [%rd10+88];
	xor.b32  	%r944, %r944, %r599;
	ld.global.u32 	%r600, [%rd10+92];
	xor.b32  	%r943, %r943, %r600;
	ld.global.u32 	%r601, [%rd10+96];
	xor.b32  	%r942, %r942, %r601;
$L__BB1_17:
	and.b32  	%r603, %r565, 32;
	setp.eq.s32 	%p10, %r603, 0;
	@%p10 bra 	$L__BB1_19;
	ld.global.u32 	%r604, [%rd10+100];
	xor.b32  	%r946, %r946, %r604;
	ld.global.u32 	%r605, [%rd10+104];
	xor.b32  	%r945, %r945, %r605;
	ld.global.u32 	%r606, [%rd10+108];
	xor.b32  	%r944, %r944, %r606;
	ld.global.u32 	%r607, [%rd10+112];
	xor.b32  	%r943, %r943, %r607;
	ld.global.u32 	%r608, [%rd10+116];
	xor.b32  	%r942, %r942, %r608;
$L__BB1_19:
	and.b32  	%r610, %r565, 64;
	setp.eq.s32 	%p11, %r610, 0;
	@%p11 bra 	$L__BB1_21;
	ld.global.u32 	%r611, [%rd10+120];
	xor.b32  	%r946, %r946, %r611;
	ld.global.u32 	%r612, [%rd10+124];
	xor.b32  	%r945, %r945, %r612;
	ld.global.u32 	%r613, [%rd10+128];
	xor.b32  	%r944, %r944, %r613;
	ld.global.u32 	%r614, [%rd10+132];
	xor.b32  	%r943, %r943, %r614;
	ld.global.u32 	%r615, [%rd10+136];
	xor.b32  	%r942, %r942, %r615;
$L__BB1_21:
	and.b32  	%r617, %r565, 128;
	setp.eq.s32 	%p12, %r617, 0;
	@%p12 bra 	$L__BB1_23;
	ld.global.u32 	%r618, [%rd10+140];
	xor.b32  	%r946, %r946, %r618;
	ld.global.u32 	%r619, [%rd10+144];
	xor.b32  	%r945, %r945, %r619;
	ld.global.u32 	%r620, [%rd10+148];
	xor.b32  	%r944, %r944, %r620;
	ld.global.u32 	%r621, [%rd10+152];
	xor.b32  	%r943, %r943, %r621;
	ld.global.u32 	%r622, [%rd10+156];
	xor.b32  	%r942, %r942, %r622;
$L__BB1_23:
	and.b32  	%r624, %r565, 256;
	setp.eq.s32 	%p13, %r624, 0;
	@%p13 bra 	$L__BB1_25;
	ld.global.u32 	%r625, [%rd10+160];
	xor.b32  	%r946, %r946, %r625;
	ld.global.u32 	%r626, [%rd10+164];
	xor.b32  	%r945, %r945, %r626;
	ld.global.u32 	%r627, [%rd10+168];
	xor.b32  	%r944, %r944, %r627;
	ld.global.u32 	%r628, [%rd10+172];
	xor.b32  	%r943, %r943, %r628;
	ld.global.u32 	%r629, [%rd10+176];
	xor.b32  	%r942, %r942, %r629;
$L__BB1_25:
	and.b32  	%r631, %r565, 512;
	setp.eq.s32 	%p14, %r631, 0;
	@%p14 bra 	$L__BB1_27;
	ld.global.u32 	%r632, [%rd10+180];
	xor.b32  	%r946, %r946, %r632;
	ld.global.u32 	%r633, [%rd10+184];
	xor.b32  	%r945, %r945, %r633;
	ld.global.u32 	%r634, [%rd10+188];
	xor.b32  	%r944, %r944, %r634;
	ld.global.u32 	%r635, [%rd10+192];
	xor.b32  	%r943, %r943, %r635;
	ld.global.u32 	%r636, [%rd10+196];
	xor.b32  	%r942, %r942, %r636;
$L__BB1_27:
	and.b32  	%r638, %r565, 1024;
	setp.eq.s32 	%p15, %r638, 0;
	@%p15 bra 	$L__BB1_29;
	ld.global.u32 	%r639, [%rd10+200];
	xor.b32  	%r946, %r946, %r639;
	ld.global.u32 	%r640, [%rd10+204];
	xor.b32  	%r945, %r945, %r640;
	ld.global.u32 	%r641, [%rd10+208];
	xor.b32  	%r944, %r944, %r641;
	ld.global.u32 	%r642, [%rd10+212];
	xor.b32  	%r943, %r943, %r642;
	ld.global.u32 	%r643, [%rd10+216];
	xor.b32  	%r942, %r942, %r643;
$L__BB1_29:
	and.b32  	%r645, %r565, 2048;
	setp.eq.s32 	%p16, %r645, 0;
	@%p16 bra 	$L__BB1_31;
	ld.global.u32 	%r646, [%rd10+220];
	xor.b32  	%r946, %r946, %r646;
	ld.global.u32 	%r647, [%rd10+224];
	xor.b32  	%r945, %r945, %r647;
	ld.global.u32 	%r648, [%rd10+228];
	xor.b32  	%r944, %r944, %r648;
	ld.global.u32 	%r649, [%rd10+232];
	xor.b32  	%r943, %r943, %r649;
	ld.global.u32 	%r650, [%rd10+236];
	xor.b32  	%r942, %r942, %r650;
$L__BB1_31:
	and.b32  	%r652, %r565, 4096;
	setp.eq.s32 	%p17, %r652, 0;
	@%p17 bra 	$L__BB1_33;
	ld.global.u32 	%r653, [%rd10+240];
	xor.b32  	%r946, %r946, %r653;
	ld.global.u32 	%r654, [%rd10+244];
	xor.b32  	%r945, %r945, %r654;
	ld.global.u32 	%r655, [%rd10+248];
	xor.b32  	%r944, %r944, %r655;
	ld.global.u32 	%r656, [%rd10+252];
	xor.b32  	%r943, %r943, %r656;
	ld.global.u32 	%r657, [%rd10+256];
	xor.b32  	%r942, %r942, %r657;
$L__BB1_33:
	and.b32  	%r659, %r565, 8192;
	setp.eq.s32 	%p18, %r659, 0;
	@%p18 bra 	$L__BB1_35;
	ld.global.u32 	%r660, [%rd10+260];
	xor.b32  	%r946, %r946, %r660;
	ld.global.u32 	%r661, [%rd10+264];
	xor.b32  	%r945, %r945, %r661;
	ld.global.u32 	%r662, [%rd10+268];
	xor.b32  	%r944, %r944, %r662;
	ld.global.u32 	%r663, [%rd10+272];
	xor.b32  	%r943, %r943, %r663;
	ld.global.u32 	%r664, [%rd10+276];
	xor.b32  	%r942, %r942, %r664;
$L__BB1_35:
	and.b32  	%r666, %r565, 16384;
	setp.eq.s32 	%p19, %r666, 0;
	@%p19 bra 	$L__BB1_37;
	ld.global.u32 	%r667, [%rd10+280];
	xor.b32  	%r946, %r946, %r667;
	ld.global.u32 	%r668, [%rd10+284];
	xor.b32  	%r945, %r945, %r668;
	ld.global.u32 	%r669, [%rd10+288];
	xor.b32  	%r944, %r944, %r669;
	ld.global.u32 	%r670, [%rd10+292];
	xor.b32  	%r943, %r943, %r670;
	ld.global.u32 	%r671, [%rd10+296];
	xor.b32  	%r942, %r942, %r671;
$L__BB1_37:
	and.b32  	%r673, %r565, 32768;
	setp.eq.s32 	%p20, %r673, 0;
	@%p20 bra 	$L__BB1_39;
	ld.global.u32 	%r674, [%rd10+300];
	xor.b32  	%r946, %r946, %r674;
	ld.global.u32 	%r675, [%rd10+304];
	xor.b32  	%r945, %r945, %r675;
	ld.global.u32 	%r676, [%rd10+308];
	xor.b32  	%r944, %r944, %r676;
	ld.global.u32 	%r677, [%rd10+312];
	xor.b32  	%r943, %r943, %r677;
	ld.global.u32 	%r678, [%rd10+316];
	xor.b32  	%r942, %r942, %r678;
$L__BB1_39:
	add.s32 	%r941, %r941, 16;
	setp.ne.s32 	%p21, %r941, 32;
	@%p21 bra 	$L__BB1_7;
	mad.lo.s32 	%r679, %r935, -31, %r15;
	add.s32 	%r935, %r679, 1;
	setp.ne.s32 	%p22, %r935, 5;
	@%p22 bra 	$L__BB1_6;
	st.local.u32 	[%rd3+4], %r946;
	st.local.v2.u32 	[%rd3+8], {%r945, %r944};
	st.local.v2.u32 	[%rd3+16], {%r943, %r942};
	setp.eq.s64 	%p23, %rd8, 1;
	@%p23 bra 	$L__BB1_116;
	mov.b32 	%r942, 0;
	mov.u32 	%r943, %r942;
	mov.u32 	%r944, %r942;
	mov.u32 	%r945, %r942;
	mov.u32 	%r946, %r942;
	mov.u32 	%r1027, %r942;
$L__BB1_43:
	mul.wide.u32 	%rd25, %r1027, 4;
	add.s64 	%rd26, %rd3, %rd25;
	ld.local.u32 	%r190, [%rd26+4];
	shl.b32 	%r191, %r1027, 5;
	mov.b32 	%r1033, 0;
$L__BB1_44:
	.pragma "nounroll";
	shr.u32 	%r682, %r190, %r1033;
	and.b32  	%r683, %r682, 1;
	setp.eq.b32 	%p24, %r683, 1;
	not.pred 	%p25, %p24;
	add.s32 	%r684, %r191, %r1033;
	mul.lo.s32 	%r685, %r684, 5;
	mul.wide.u32 	%rd27, %r685, 4;
	add.s64 	%rd11, %rd9, %rd27;
	@%p25 bra 	$L__BB1_46;
	ld.global.u32 	%r686, [%rd11];
	xor.b32  	%r946, %r946, %r686;
	ld.global.u32 	%r687, [%rd11+4];
	xor.b32  	%r945, %r945, %r687;
	ld.global.u32 	%r688, [%rd11+8];
	xor.b32  	%r944, %r944, %r688;
	ld.global.u32 	%r689, [%rd11+12];
	xor.b32  	%r943, %r943, %r689;
	ld.global.u32 	%r690, [%rd11+16];
	xor.b32  	%r942, %r942, %r690;
$L__BB1_46:
	and.b32  	%r692, %r682, 2;
	setp.eq.s32 	%p26, %r692, 0;
	@%p26 bra 	$L__BB1_48;
	ld.global.u32 	%r693, [%rd11+20];
	xor.b32  	%r946, %r946, %r693;
	ld.global.u32 	%r694, [%rd11+24];
	xor.b32  	%r945, %r945, %r694;
	ld.global.u32 	%r695, [%rd11+28];
	xor.b32  	%r944, %r944, %r695;
	ld.global.u32 	%r696, [%rd11+32];
	xor.b32  	%r943, %r943, %r696;
	ld.global.u32 	%r697, [%rd11+36];
	xor.b32  	%r942, %r942, %r697;
$L__BB1_48:
	and.b32  	%r699, %r682, 4;
	setp.eq.s32 	%p27, %r699, 0;
	@%p27 bra 	$L__BB1_50;
	ld.global.u32 	%r700, [%rd11+40];
	xor.b32  	%r946, %r946, %r700;
	ld.global.u32 	%r701, [%rd11+44];
	xor.b32  	%r945, %r945, %r701;
	ld.global.u32 	%r702, [%rd11+48];
	xor.b32  	%r944, %r944, %r702;
	ld.global.u32 	%r703, [%rd11+52];
	xor.b32  	%r943, %r943, %r703;
	ld.global.u32 	%r704, [%rd11+56];
	xor.b32  	%r942, %r942, %r704;
$L__BB1_50:
	and.b32  	%r706, %r682, 8;
	setp.eq.s32 	%p28, %r706, 0;
	@%p28 bra 	$L__BB1_52;
	ld.global.u32 	%r707, [%rd11+60];
	xor.b32  	%r946, %r946, %r707;
	ld.global.u32 	%r708, [%rd11+64];
	xor.b32  	%r945, %r945, %r708;
	ld.global.u32 	%r709, [%rd11+68];
	xor.b32  	%r944, %r944, %r709;
	ld.global.u32 	%r710, [%rd11+72];
	xor.b32  	%r943, %r943, %r710;
	ld.global.u32 	%r711, [%rd11+76];
	xor.b32  	%r942, %r942, %r711;
$L__BB1_52:
	and.b32  	%r713, %r682, 16;
	setp.eq.s32 	%p29, %r713, 0;
	@%p29 bra 	$L__BB1_54;
	ld.global.u32 	%r714, [%rd11+80];
	xor.b32  	%r946, %r946, %r714;
	ld.global.u32 	%r715, [%rd11+84];
	xor.b32  	%r945, %r945, %r715;
	ld.global.u32 	%r716, [%rd11+88];
	xor.b32  	%r944, %r944, %r716;
	ld.global.u32 	%r717, [%rd11+92];
	xor.b32  	%r943, %r943, %r717;
	ld.global.u32 	%r718, [%rd11+96];
	xor.b32  	%r942, %r942, %r718;
$L__BB1_54:
	and.b32  	%r720, %r682, 32;
	setp.eq.s32 	%p30, %r720, 0;
	@%p30 bra 	$L__BB1_56;
	ld.global.u32 	%r721, [%rd11+100];
	xor.b32  	%r946, %r946, %r721;
	ld.global.u32 	%r722, [%rd11+104];
	xor.b32  	%r945, %r945, %r722;
	ld.global.u32 	%r723, [%rd11+108];
	xor.b32  	%r944, %r944, %r723;
	ld.global.u32 	%r724, [%rd11+112];
	xor.b32  	%r943, %r943, %r724;
	ld.global.u32 	%r725, [%rd11+116];
	xor.b32  	%r942, %r942, %r725;
$L__BB1_56:
	and.b32  	%r727, %r682, 64;
	setp.eq.s32 	%p31, %r727, 0;
	@%p31 bra 	$L__BB1_58;
	ld.global.u32 	%r728, [%rd11+120];
	xor.b32  	%r946, %r946, %r728;
	ld.global.u32 	%r729, [%rd11+124];
	xor.b32  	%r945, %r945, %r729;
	ld.global.u32 	%r730, [%rd11+128];
	xor.b32  	%r944, %r944, %r730;
	ld.global.u32 	%r731, [%rd11+132];
	xor.b32  	%r943, %r943, %r731;
	ld.global.u32 	%r732, [%rd11+136];
	xor.b32  	%r942, %r942, %r732;
$L__BB1_58:
	and.b32  	%r734, %r682, 128;
	setp.eq.s32 	%p32, %r734, 0;
	@%p32 bra 	$L__BB1_60;
	ld.global.u32 	%r735, [%rd11+140];
	xor.b32  	%r946, %r946, %r735;
	ld.global.u32 	%r736, [%rd11+144];
	xor.b32  	%r945, %r945, %r736;
	ld.global.u32 	%r737, [%rd11+148];
	xor.b32  	%r944, %r944, %r737;
	ld.global.u32 	%r738, [%rd11+152];
	xor.b32  	%r943, %r943, %r738;
	ld.global.u32 	%r739, [%rd11+156];
	xor.b32  	%r942, %r942, %r739;
$L__BB1_60:
	and.b32  	%r741, %r682, 256;
	setp.eq.s32 	%p33, %r741, 0;
	@%p33 bra 	$L__BB1_62;
	ld.global.u32 	%r742, [%rd11+160];
	xor.b32  	%r946, %r946, %r742;
	ld.global.u32 	%r743, [%rd11+164];
	xor.b32  	%r945, %r945, %r743;
	ld.global.u32 	%r744, [%rd11+168];
	xor.b32  	%r944, %r944, %r744;
	ld.global.u32 	%r745, [%rd11+172];
	xor.b32  	%r943, %r943, %r745;
	ld.global.u32 	%r746, [%rd11+176];
	xor.b32  	%r942, %r942, %r746;
$L__BB1_62:
	and.b32  	%r748, %r682, 512;
	setp.eq.s32 	%p34, %r748, 0;
	@%p34 bra 	$L__BB1_64;
	ld.global.u32 	%r749, [%rd11+180];
	xor.b32  	%r946, %r946, %r749;
	ld.global.u32 	%r750, [%rd11+184];
	xor.b32  	%r945, %r945, %r750;
	ld.global.u32 	%r751, [%rd11+188];
	xor.b32  	%r944, %r944, %r751;
	ld.global.u32 	%r752, [%rd11+192];
	xor.b32  	%r943, %r943, %r752;
	ld.global.u32 	%r753, [%rd11+196];
	xor.b32  	%r942, %r942, %r753;
$L__BB1_64:
	and.b32  	%r755, %r682, 1024;
	setp.eq.s32 	%p35, %r755, 0;
	@%p35 bra 	$L__BB1_66;
	ld.global.u32 	%r756, [%rd11+200];
	xor.b32  	%r946, %r946, %r756;
	ld.global.u32 	%r757, [%rd11+204];
	xor.b32  	%r945, %r945, %r757;
	ld.global.u32 	%r758, [%rd11+208];
	xor.b32  	%r944, %r944, %r758;
	ld.global.u32 	%r759, [%rd11+212];
	xor.b32  	%r943, %r943, %r759;
	ld.global.u32 	%r760, [%rd11+216];
	xor.b32  	%r942, %r942, %r760;
$L__BB1_66:
	and.b32  	%r762, %r682, 2048;
	setp.eq.s32 	%p36, %r762, 0;
	@%p36 bra 	$L__BB1_68;
	ld.global.u32 	%r763, [%rd11+220];
	xor.b32  	%r946, %r946, %r763;
	ld.global.u32 	%r764, [%rd11+224];
	xor.b32  	%r945, %r945, %r764;
	ld.global.u32 	%r765, [%rd11+228];
	xor.b32  	%r944, %r944, %r765;
	ld.global.u32 	%r766, [%rd11+232];
	xor.b32  	%r943, %r943, %r766;
	ld.global.u32 	%r767, [%rd11+236];
	xor.b32  	%r942, %r942, %r767;
$L__BB1_68:
	and.b32  	%r769, %r682, 4096;
	setp.eq.s32 	%p37, %r769, 0;
	@%p37 bra 	$L__BB1_70;
	ld.global.u32 	%r770, [%rd11+240];
	xor.b32  	%r946, %r946, %r770;
	ld.global.u32 	%r771, [%rd11+244];
	xor.b32  	%r945, %r945, %r771;
	ld.global.u32 	%r772, [%rd11+248];
	xor.b32  	%r944, %r944, %r772;
	ld.global.u32 	%r773, [%rd11+252];
	xor.b32  	%r943, %r943, %r773;
	ld.global.u32 	%r774, [%rd11+256];
	xor.b32  	%r942, %r942, %r774;
$L__BB1_70:
	and.b32  	%r776, %r682, 8192;
	setp.eq.s32 	%p38, %r776, 0;
	@%p38 bra 	$L__BB1_72;
	ld.global.u32 	%r777, [%rd11+260];
	xor.b32  	%r946, %r946, %r777;
	ld.global.u32 	%r778, [%rd11+264];
	xor.b32  	%r945, %r945, %r778;
	ld.global.u32 	%r779, [%rd11+268];
	xor.b32  	%r944, %r944, %r779;
	ld.global.u32 	%r780, [%rd11+272];
	xor.b32  	%r943, %r943, %r780;
	ld.global.u32 	%r781, [%rd11+276];
	xor.b32  	%r942, %r942, %r781;
$L__BB1_72:
	and.b32  	%r783, %r682, 16384;
	setp.eq.s32 	%p39, %r783, 0;
	@%p39 bra 	$L__BB1_74;
	ld.global.u32 	%r784, [%rd11+280];
	xor.b32  	%r946, %r946, %r784;
	ld.global.u32 	%r785, [%rd11+284];
	xor.b32  	%r945, %r945, %r785;
	ld.global.u32 	%r786, [%rd11+288];
	xor.b32  	%r944, %r944, %r786;
	ld.global.u32 	%r787, [%rd11+292];
	xor.b32  	%r943, %r943, %r787;
	ld.global.u32 	%r788, [%rd11+296];
	xor.b32  	%r942, %r942, %r788;
$L__BB1_74:
	and.b32  	%r790, %r682, 32768;
	setp.eq.s32 	%p40, %r790, 0;
	@%p40 bra 	$L__BB1_76;
	ld.global.u32 	%r791, [%rd11+300];
	xor.b32  	%r946, %r946, %r791;
	ld.global.u32 	%r792, [%rd11+304];
	xor.b32  	%r945, %r945, %r792;
	ld.global.u32 	%r793, [%rd11+308];
	xor.b32  	%r944, %r944, %r793;
	ld.global.u32 	%r794, [%rd11+312];
	xor.b32  	%r943, %r943, %r794;
	ld.global.u32 	%r795, [%rd11+316];
	xor.b32  	%r942, %r942, %r795;
$L__BB1_76:
	add.s32 	%r1033, %r1033, 16;
	setp.ne.s32 	%p41, %r1033, 32;
	@%p41 bra 	$L__BB1_44;
	mad.lo.s32 	%r796, %r1027, -31, %r191;
	add.s32 	%r1027, %r796, 1;
	setp.ne.s32 	%p42, %r1027, 5;
	@%p42 bra 	$L__BB1_43;
	st.local.u32 	[%rd3+4], %r946;
	st.local.v2.u32 	[%rd3+8], {%r945, %r944};
	st.local.v2.u32 	[%rd3+16], {%r943, %r942};
	setp.ne.s64 	%p43, %rd8, 3;
	@%p43 bra 	$L__BB1_116;
	mov.b32 	%r942, 0;
	mov.u32 	%r943, %r942;
	mov.u32 	%r944, %r942;
	mov.u32 	%r945, %r942;
	mov.u32 	%r946, %r942;
	mov.u32 	%r1119, %r942;
$L__BB1_80:
	mul.wide.u32 	%rd28, %r1119, 4;
	add.s64 	%rd29, %rd3, %rd28;
	ld.local.u32 	%r366, [%rd29+4];
	shl.b32 	%r367, %r1119, 5;
	mov.b32 	%r1125, 0;
$L__BB1_81:
	.pragma "nounroll";
	shr.u32 	%r799, %r366, %r1125;
	and.b32  	%r800, %r799, 1;
	setp.eq.b32 	%p44, %r800, 1;
	not.pred 	%p45, %p44;
	add.s32 	%r801, %r367, %r1125;
	mul.lo.s32 	%r802, %r801, 5;
	mul.wide.u32 	%rd30, %r802, 4;
	add.s64 	%rd12, %rd9, %rd30;
	@%p45 bra 	$L__BB1_83;
	ld.global.u32 	%r803, [%rd12];
	xor.b32  	%r946, %r946, %r803;
	ld.global.u32 	%r804, [%rd12+4];
	xor.b32  	%r945, %r945, %r804;
	ld.global.u32 	%r805, [%rd12+8];
	xor.b32  	%r944, %r944, %r805;
	ld.global.u32 	%r806, [%rd12+12];
	xor.b32  	%r943, %r943, %r806;
	ld.global.u32 	%r807, [%rd12+16];
	xor.b32  	%r942, %r942, %r807;
$L__BB1_83:
	and.b32  	%r809, %r799, 2;
	setp.eq.s32 	%p46, %r809, 0;
	@%p46 bra 	$L__BB1_85;
	ld.global.u32 	%r810, [%rd12+20];
	xor.b32  	%r946, %r946, %r810;
	ld.global.u32 	%r811, [%rd12+24];
	xor.b32  	%r945, %r945, %r811;
	ld.global.u32 	%r812, [%rd12+28];
	xor.b32  	%r944, %r944, %r812;
	ld.global.u32 	%r813, [%rd12+32];
	xor.b32  	%r943, %r943, %r813;
	ld.global.u32 	%r814, [%rd12+36];
	xor.b32  	%r942, %r942, %r814;
$L__BB1_85:
	and.b32  	%r816, %r799, 4;
	setp.eq.s32 	%p47, %r816, 0;
	@%p47 bra 	$L__BB1_87;
	ld.global.u32 	%r817, [%rd12+40];
	xor.b32  	%r946, %r946, %r817;
	ld.global.u32 	%r818, [%rd12+44];
	xor.b32  	%r945, %r945, %r818;
	ld.global.u32 	%r819, [%rd12+48];
	xor.b32  	%r944, %r944, %r819;
	ld.global.u32 	%r820, [%rd12+52];
	xor.b32  	%r943, %r943, %r820;
	ld.global.u32 	%r821, [%rd12+56];
	xor.b32  	%r942, %r942, %r821;
$L__BB1_87:
	and.b32  	%r823, %r799, 8;
	setp.eq.s32 	%p48, %r823, 0;
	@%p48 bra 	$L__BB1_89;
	ld.global.u32 	%r824, [%rd12+60];
	xor.b32  	%r946, %r946, %r824;
	ld.global.u32 	%r825, [%rd12+64];
	xor.b32  	%r945, %r945, %r825;
	ld.global.u32 	%r826, [%rd12+68];
	xor.b32  	%r944, %r944, %r826;
	ld.global.u32 	%r827, [%rd12+72];
	xor.b32  	%r943, %r943, %r827;
	ld.global.u32 	%r828, [%rd12+76];
	xor.b32  	%r942, %r942, %r828;
$L__BB1_89:
	and.b32  	%r830, %r799, 16;
	setp.eq.s32 	%p49, %r830, 0;
	@%p49 bra 	$L__BB1_91;
	ld.global.u32 	%r831, [%rd12+80];
	xor.b32  	%r946, %r946, %r831;
	ld.global.u32 	%r832, [%rd12+84];
	xor.b32  	%r945, %r945, %r832;
	ld.global.u32 	%r833, [%rd12+88];
	xor.b32  	%r944, %r944, %r833;
	ld.global.u32 	%r834, [%rd12+92];
	xor.b32  	%r943, %r943, %r834;
	ld.global.u32 	%r835, [%rd12+96];
	xor.b32  	%r942, %r942, %r835;
$L__BB1_91:
	and.b32  	%r837, %r799, 32;
	setp.eq.s32 	%p50, %r837, 0;
	@%p50 bra 	$L__BB1_93;
	ld.global.u32 	%r838, [%rd12+100];
	xor.b32  	%r946, %r946, %r838;
	ld.global.u32 	%r839, [%rd12+104];
	xor.b32  	%r945, %r945, %r839;
	ld.global.u32 	%r840, [%rd12+108];
	xor.b32  	%r944, %r944, %r840;
	ld.global.u32 	%r841, [%rd12+112];
	xor.b32  	%r943, %r943, %r841;
	ld.global.u32 	%r842, [%rd12+116];
	xor.b32  	%r942, %r942, %r842;
$L__BB1_93:
	and.b32  	%r844, %r799, 64;
	setp.eq.s32 	%p51, %r844, 0;
	@%p51 bra 	$L__BB1_95;
	ld.global.u32 	%r845, [%rd12+120];
	xor.b32  	%r946, %r946, %r845;
	ld.global.u32 	%r846, [%rd12+124];
	xor.b32  	%r945, %r945, %r846;
	ld.global.u32 	%r847, [%rd12+128];
	xor.b32  	%r944, %r944, %r847;
	ld.global.u32 	%r848, [%rd12+132];
	xor.b32  	%r943, %r943, %r848;
	ld.global.u32 	%r849, [%rd12+136];
	xor.b32  	%r942, %r942, %r849;
$L__BB1_95:
	and.b32  	%r851, %r799, 128;
	setp.eq.s32 	%p52, %r851, 0;
	@%p52 bra 	$L__BB1_97;
	ld.global.u32 	%r852, [%rd12+140];
	xor.b32  	%r946, %r946, %r852;
	ld.global.u32 	%r853, [%rd12+144];
	xor.b32  	%r945, %r945, %r853;
	ld.global.u32 	%r854, [%rd12+148];
	xor.b32  	%r944, %r944, %r854;
	ld.global.u32 	%r855, [%rd12+152];
	xor.b32  	%r943, %r943, %r855;
	ld.global.u32 	%r856, [%rd12+156];
	xor.b32  	%r942, %r942, %r856;
$L__BB1_97:
	and.b32  	%r858, %r799, 256;
	setp.eq.s32 	%p53, %r858, 0;
	@%p53 bra 	$L__BB1_99;
	ld.global.u32 	%r859, [%rd12+160];
	xor.b32  	%r946, %r946, %r859;
	ld.global.u32 	%r860, [%rd12+164];
	xor.b32  	%r945, %r945, %r860;
	ld.global.u32 	%r861, [%rd12+168];
	xor.b32  	%r944, %r944, %r861;
	ld.global.u32 	%r862, [%rd12+172];
	xor.b32  	%r943, %r943, %r862;
	ld.global.u32 	%r863, [%rd12+176];
	xor.b32  	%r942, %r942, %r863;
$L__BB1_99:
	and.b32  	%r865, %r799, 512;
	setp.eq.s32 	%p54, %r865, 0;
	@%p54 bra 	$L__BB1_101;
	ld.global.u32 	%r866, [%rd12+180];
	xor.b32  	%r946, %r946, %r866;
	ld.global.u32 	%r867, [%rd12+184];
	xor.b32  	%r945, %r945, %r867;
	ld.global.u32 	%r868, [%rd12+188];
	xor.b32  	%r944, %r944, %r868;
	ld.global.u32 	%r869, [%rd12+192];
	xor.b32  	%r943, %r943, %r869;
	ld.global.u32 	%r870, [%rd12+196];
	xor.b32  	%r942, %r942, %r870;
$L__BB1_101:
	and.b32  	%r872, %r799, 1024;
	setp.eq.s32 	%p55, %r872, 0;
	@%p55 bra 	$L__BB1_103;
	ld.global.u32 	%r873, [%rd12+200];
	xor.b32  	%r946, %r946, %r873;
	ld.global.u32 	%r874, [%rd12+204];
	xor.b32  	%r945, %r945, %r874;
	ld.global.u32 	%r875, [%rd12+208];
	xor.b32  	%r944, %r944, %r875;
	ld.global.u32 	%r876, [%rd12+212];
	xor.b32  	%r943, %r943, %r876;
	ld.global.u32 	%r877, [%rd12+216];
	xor.b32  	%r942, %r942, %r877;
$L__BB1_103:
	and.b32  	%r879, %r799, 2048;
	setp.eq.s32 	%p56, %r879, 0;
	@%p56 bra 	$L__BB1_105;
	ld.global.u32 	%r880, [%rd12+220];
	xor.b32  	%r946, %r946, %r880;
	ld.global.u32 	%r881, [%rd12+224];
	xor.b32  	%r945, %r945, %r881;
	ld.global.u32 	%r882, [%rd12+228];
	xor.b32  	%r944, %r944, %r882;
	ld.global.u32 	%r883, [%rd12+232];
	xor.b32  	%r943, %r943, %r883;
	ld.global.u32 	%r884, [%rd12+236];
	xor.b32  	%r942, %r942, %r884;
$L__BB1_105:
	and.b32  	%r886, %r799, 4096;
	setp.eq.s32 	%p57, %r886, 0;
	@%p57 bra 	$L__BB1_107;
	ld.global.u32 	%r887, [%rd12+240];
	xor.b32  	%r946, %r946, %r887;
	ld.global.u32 	%r888, [%rd12+244];
	xor.b32  	%r945, %r945, %r888;
	ld.global.u32 	%r889, [%rd12+248];
	xor.b32  	%r944, %r944, %r889;
	ld.global.u32 	%r890, [%rd12+252];
	xor.b32  	%r943, %r943, %r890;
	ld.global.u32 	%r891, [%rd12+256];
	xor.b32  	%r942, %r942, %r891;
$L__BB1_107:
	and.b32  	%r893, %r799, 8192;
	setp.eq.s32 	%p58, %r893, 0;
	@%p58 bra 	$L__BB1_109;
	ld.global.u32 	%r894, [%rd12+260];
	xor.b32  	%r946, %r946, %r894;
	ld.global.u32 	%r895, [%rd12+264];
	xor.b32  	%r945, %r945, %r895;
	ld.global.u32 	%r896, [%rd12+268];
	xor.b32  	%r944, %r944, %r896;
	ld.global.u32 	%r897, [%rd12+272];
	xor.b32  	%r943, %r943, %r897;
	ld.global.u32 	%r898, [%rd12+276];
	xor.b32  	%r942, %r942, %r898;
$L__BB1_109:
	and.b32  	%r900, %r799, 16384;
	setp.eq.s32 	%p59, %r900, 0;
	@%p59 bra 	$L__BB1_111;
	ld.global.u32 	%r901, [%rd12+280];
	xor.b32  	%r946, %r946, %r901;
	ld.global.u32 	%r902, [%rd12+284];
	xor.b32  	%r945, %r945, %r902;
	ld.global.u32 	%r903, [%rd12+288];
	xor.b32  	%r944, %r944, %r903;
	ld.global.u32 	%r904, [%rd12+292];
	xor.b32  	%r943, %r943, %r904;
	ld.global.u32 	%r905, [%rd12+296];
	xor.b32  	%r942, %r942, %r905;
$L__BB1_111:
	and.b32  	%r907, %r799, 32768;
	setp.eq.s32 	%p60, %r907, 0;
	@%p60 bra 	$L__BB1_113;
	ld.global.u32 	%r908, [%rd12+300];
	xor.b32  	%r946, %r946, %r908;
	ld.global.u32 	%r909, [%rd12+304];
	xor.b32  	%r945, %r945, %r909;
	ld.global.u32 	%r910, [%rd12+308];
	xor.b32  	%r944, %r944, %r910;
	ld.global.u32 	%r911, [%rd12+312];
	xor.b32  	%r943, %r943, %r911;
	ld.global.u32 	%r912, [%rd12+316];
	xor.b32  	%r942, %r942, %r912;
$L__BB1_113:
	add.s32 	%r1125, %r1125, 16;
	setp.ne.s32 	%p61, %r1125, 32;
	@%p61 bra 	$L__BB1_81;
	mad.lo.s32 	%r913, %r1119, -31, %r367;
	add.s32 	%r1119, %r913, 1;
	setp.ne.s32 	%p62, %r1119, 5;
	@%p62 bra 	$L__BB1_80;
	st.local.u32 	[%rd3+4], %r946;
	st.local.v2.u32 	[%rd3+8], {%r945, %r944};
	st.local.v2.u32 	[%rd3+16], {%r943, %r942};
$L__BB1_116:
	shr.u64 	%rd39, %rd7, 2;
	add.s32 	%r929, %r929, 1;
	setp.gt.u64 	%p63, %rd7, 3;
	@%p63 bra 	$L__BB1_4;
$L__BB1_117:
	ld.param.u64 	%rd35, [_Z16createMaskKernelPimmm_param_0];
	mov.b32 	%r914, 0;
	st.local.v2.u32 	[%rd3+24], {%r914, %r914};
	st.local.u32 	[%rd3+32], %r914;
	mov.b64 	%rd31, 0;
	st.local.u64 	[%rd3+40], %rd31;
	shr.u32 	%r915, %r946, 2;
	xor.b32  	%r916, %r915, %r946;
	st.local.u32 	[%rd3+4], %r945;
	st.local.v2.u32 	[%rd3+8], {%r944, %r943};
	shl.b32 	%r917, %r942, 4;
	shl.b32 	%r918, %r916, 1;
	xor.b32  	%r919, %r918, %r917;
	xor.b32  	%r920, %r919, %r916;
	xor.b32  	%r921, %r920, %r942;
	st.local.v2.u32 	[%rd3+16], {%r942, %r921};
	add.s32 	%r922, %r921, 1208135799;
	cvt.rn.f32.u32 	%f1, %r922;
	fma.rn.f32 	%f2, %f1, 0f2F800000, 0f2F000000;
	setp.geu.f32 	%p64, %f2, 0f3F000000;
	selp.u32 	%r923, 1, 0, %p64;
	cvta.to.global.u64 	%rd32, %rd35;
	shl.b64 	%rd33, %rd6, 2;
	add.s64 	%rd34, %rd32, %rd33;
	st.global.u32 	[%rd34], %r923;
	add.s64 	%rd38, %rd38, %rd4;
	setp.lt.u64 	%p65, %rd38, %rd2;
	@%p65 bra 	$L__BB1_2;
$L__BB1_118:
	ret;

}
	// .globl	_Z15normalizeKernelPdmm
.visible .entry _Z15normalizeKernelPdmm(
	.param .u64 .ptr .align 1 _Z15normalizeKernelPdmm_param_0,
	.param .u64 _Z15normalizeKernelPdmm_param_1,
	.param .u64 _Z15normalizeKernelPdmm_param_2
)
{
	.reg .pred 	%p<7>;
	.reg .b32 	%r<14>;
	.reg .b64 	%rd<23>;
	.reg .b64 	%fd<12>;

	ld.param.u64 	%rd14, [_Z15normalizeKernelPdmm_param_0];
	ld.param.u64 	%rd12, [_Z15normalizeKernelPdmm_param_1];
	ld.param.u64 	%rd13, [_Z15normalizeKernelPdmm_param_2];
	cvta.to.global.u64 	%rd1, %rd14;
	mov.u32 	%r7, %ctaid.x;
	mov.u32 	%r1, %ntid.x;
	mov.u32 	%r8, %tid.x;
	mad.lo.s32 	%r9, %r7, %r1, %r8;
	cvt.u64.u32 	%rd20, %r9;
	setp.le.u64 	%p1, %rd12, %rd20;
	@%p1 bra 	$L__BB2_9;
	mov.u32 	%r10, %nctaid.x;
	mul.lo.s32 	%r11, %r1, %r10;
	cvt.u64.u32 	%rd3, %r11;
$L__BB2_2:
	mul.lo.s64 	%rd15, %rd20, %rd13;
	cvt.u32.u64 	%r13, %rd15;
	cvt.s64.s32 	%rd22, %rd15;
	add.s64 	%rd6, %rd22, %rd13;
	setp.le.u64 	%p2, %rd6, %rd22;
	mov.f64 	%fd11, 0d0000000000000000;
	@%p2 bra 	$L__BB2_5;
	mov.f64 	%fd11, 0d0000000000000000;
	mov.u64 	%rd21, %rd22;
	mov.u32 	%r12, %r13;
$L__BB2_4:
	shl.b64 	%rd16, %rd21, 3;
	add.s64 	%rd17, %rd1, %rd16;
	ld.global.f64 	%fd7, [%rd17];
	fma.rn.f64 	%fd11, %fd7, %fd7, %fd11;
	add.s32 	%r12, %r12, 1;
	cvt.s64.s32 	%rd21, %r12;
	setp.gt.u64 	%p3, %rd6, %rd21;
	@%p3 bra 	$L__BB2_4;
$L__BB2_5:
	setp.le.u64 	%p4, %rd6, %rd22;
	@%p4 bra 	$L__BB2_8;
	sqrt.rn.f64 	%fd4, %fd11;
$L__BB2_7:
	shl.b64 	%rd18, %rd22, 3;
	add.s64 	%rd19, %rd1, %rd18;
	ld.global.f64 	%fd8, [%rd19];
	div.rn.f64 	%fd9, %fd8, %fd4;
	st.global.f64 	[%rd19], %fd9;
	add.s32 	%r13, %r13, 1;
	cvt.s64.s32 	%rd22, %r13;
	setp.gt.u64 	%p5, %rd6, %rd22;
	@%p5 bra 	$L__BB2_7;
$L__BB2_8:
	add.s64 	%rd20, %rd20, %rd3;
	setp.lt.u64 	%p6, %rd20, %rd12;
	@%p6 bra 	$L__BB2_2;
$L__BB2_9:
	ret;

}
	// .globl	_Z16meanCenterKernelPdS_mm
.visible .entry _Z16meanCenterKernelPdS_mm(
	.param .u64 .ptr .align 1 _Z16meanCenterKernelPdS_mm_param_0,
	.param .u64 .ptr .align 1 _Z16meanCenterKernelPdS_mm_param_1,
	.param .u64 _Z16meanCenterKernelPdS_mm_param_2,
	.param .u64 _Z16meanCenterKernelPdS_mm_param_3
)
{
	.reg .pred 	%p<4>;
	.reg .b32 	%r<10>;
	.reg .b64 	%rd<23>;
	.reg .b64 	%fd<4>;

	ld.param.u64 	%rd11, [_Z16meanCenterKernelPdS_mm_param_0];
	ld.param.u64 	%rd12, [_Z16meanCenterKernelPdS_mm_param_1];
	ld.param.u64 	%rd14, [_Z16meanCenterKernelPdS_mm_param_2];
	ld.param.u64 	%rd13, [_Z16meanCenterKernelPdS_mm_param_3];
	mov.u32 	%r2, %ctaid.x;
	mov.u32 	%r1, %ntid.x;
	mov.u32 	%r3, %tid.x;
	mad.lo.s32 	%r4, %r2, %r1, %r3;
	cvt.u64.u32 	%rd21, %r4;
	mul.lo.s64 	%rd2, %rd13, %rd14;
	setp.le.u64 	%p1, %rd2, %rd21;
	@%p1 bra 	$L__BB3_6;
	mov.u32 	%r5, %nctaid.x;
	mul.lo.s32 	%r6, %r1, %r5;
	cvt.u64.u32 	%rd3, %r6;
	cvta.to.global.u64 	%rd4, %rd12;
	cvta.to.global.u64 	%rd5, %rd11;
	cvt.u32.u64 	%r7, %rd13;
$L__BB3_2:
	or.b64  	%rd15, %rd21, %rd13;
	and.b64  	%rd16, %rd15, -4294967296;
	setp.ne.s64 	%p2, %rd16, 0;
	@%p2 bra 	$L__BB3_4;
	cvt.u32.u64 	%r8, %rd21;
	rem.u32 	%r9, %r8, %r7;
	cvt.u64.u32 	%rd22, %r9;
	bra.uni 	$L__BB3_5;
$L__BB3_4:
	rem.u64 	%rd22, %rd21, %rd13;
$L__BB3_5:
	shl.b64 	%rd17, %rd22, 3;
	add.s64 	%rd18, %rd4, %rd17;
	ld.global.f64 	%fd1, [%rd18];
	shl.b64 	%rd19, %rd21, 3;
	add.s64 	%rd20, %rd5, %rd19;
	ld.global.f64 	%fd2, [%rd20];
	sub.f64 	%fd3, %fd2, %fd1;
	st.global.f64 	[%rd20], %fd3;
	add.s64 	%rd21, %rd21, %rd3;
	setp.lt.u64 	%p3, %rd21, %rd2;
	@%p3 bra 	$L__BB3_2;
$L__BB3_6:
	ret;

}


// ===== COMPILED SASS (sm_100) =====

	.target	sm_100

	.elftype	@"ET_EXEC"


//--------------------- .note.nv.tkinfo           --------------------------
	.section	.note.nv.tkinfo,"",@"SHT_NOTE"
	.sectionflags	@"SHF_NOTE_NV_TKINFO"
	.tkinfo
        /*0018*/ 	.word	0x00000002
        /*0030*/ 	.string	""
        /*0030*/ 	.string	"ptxas"
        /*0030*/ 	.string	"Cuda compilation tools, release 13.0, V13.0.88"
        /*0030*/ 	.string	"Build cuda_13.0.r13.0/compiler.36424714_0"
        /*0030*/ 	.string	"-arch sm_100 -m 64 "



//--------------------- .note.nv.cuinfo           --------------------------
	.section	.note.nv.cuinfo,"",@"SHT_NOTE"
	.sectionflags	@"SHF_NOTE_NV_CUINFO"
        /*0018*/ 	.short	0x0002
        /*001a*/ 	.short	0x0064
        /*001c*/ 	.short	0x0082
	.zero		2


//--------------------- .nv.info                  --------------------------
	.section	.nv.info,"",@"SHT_CUDA_INFO"
	.align	4


	//----- nvinfo : EIATTR_REGCOUNT
	.align		4
        /*0000*/ 	.byte	0x04, 0x2f
        /*0002*/ 	.short	(.L_10 - .L_9)
	.align		4
.L_9:
        /*0004*/ 	.word	index@(_Z14occludedKernelPdS_Pimmm)
        /*0008*/ 	.word	0x0000001e


	//----- nvinfo : EIATTR_FRAME_SIZE
	.align		4
.L_10:
        /*000c*/ 	.byte	0x04, 0x11
        /*000e*/ 	.short	(.L_12 - .L_11)
	.align		4
.L_11:
        /*0010*/ 	.word	index@($__internal_5_$__cuda_sm20_sqrt_rn_f32_slowpath)
        /*0014*/ 	.word	0x00000000


	//----- nvinfo : EIATTR_FRAME_SIZE
	.align		4
.L_12:
        /*0018*/ 	.byte	0x04, 0x11
        /*001a*/ 	.short	(.L_14 - .L_13)
	.align		4
.L_13:
        /*001c*/ 	.word	index@($__internal_4_$__cuda_sm20_rem_u64)
        /*0020*/ 	.word	0x00000000


	//----- nvinfo : EIATTR_FRAME_SIZE
	.align		4
.L_14:
        /*0024*/ 	.byte	0x04, 0x11
        /*0026*/ 	.short	(.L_16 - .L_15)
	.align		4
.L_15:
        /*0028*/ 	.word	index@($__internal_3_$__cuda_sm20_div_rn_f64_full)
        /*002c*/ 	.word	0x00000000


	//----- nvinfo : EIATTR_FRAME_SIZE
	.align		4
.L_16:
        /*0030*/ 	.byte	0x04, 0x11
        /*0032*/ 	.short	(.L_18 - .L_17)
	.align		4
.L_17:
        /*0034*/ 	.word	index@(_Z14occludedKernelPdS_Pimmm)
        /*0038*/ 	.word	0x00000000


	//----- nvinfo : EIATTR_REGCOUNT
	.align		4
.L_18:
        /*003c*/ 	.byte	0x04, 0x2f
        /*003e*/ 	.short	(.L_20 - .L_19)
	.align		4
.L_19:
        /*0040*/ 	.word	index@(_Z16createMaskKernelPimmm)
        /*0044*/ 	.word	0x00000020


	//----- nvinfo : EIATTR_FRAME_SIZE
	.align		4
.L_20:
        /*0048*/ 	.byte	0x04, 0x11
        /*004a*/ 	.short	(.L_22 - .L_21)
	.align		4
.L_21:
        /*004c*/ 	.word	index@(_Z16createMaskKernelPimmm)
        /*0050*/ 	.word	0x00000030


	//----- nvinfo : EIATTR_REGCOUNT
	.align		4
.L_22:
        /*0054*/ 	.byte	0x04, 0x2f
        /*0056*/ 	.short	(.L_24 - .L_23)
	.align		4
.L_23:
        /*0058*/ 	.word	index@(_Z15normalizeKernelPdmm)
        /*005c*/ 	.word	0x00000020


	//----- nvinfo : EIATTR_FRAME_SIZE
	.align		4
.L_24:
        /*0060*/ 	.byte	0x04, 0x11
        /*0062*/ 	.short	(.L_26 - .L_25)
	.align		4
.L_25:
        /*0064*/ 	.word	index@($__internal_2_$__cuda_sm20_dsqrt_rn_f64_mediumpath_v1)
        /*0068*/ 	.word	0x00000000


	//----- nvinfo : EIATTR_FRAME_SIZE
	.align		4
.L_26:
        /*006c*/ 	.byte	0x04, 0x11
        /*006e*/ 	.short	(.L_28 - .L_27)
	.align		4
.L_27:
        /*0070*/ 	.word	index@($__internal_1_$__cuda_sm20_div_rn_f64_full)
        /*0074*/ 	.word	0x00000000


	//----- nvinfo : EIATTR_FRAME_SIZE
	.align		4
.L_28:
        /*0078*/ 	.byte	0x04, 0x11
        /*007a*/ 	.short	(.L_30 - .L_29)
	.align		4
.L_29:
        /*007c*/ 	.word	index@(_Z15normalizeKernelPdmm)
        /*0080*/ 	.word	0x00000000


	//----- nvinfo : EIATTR_REGCOUNT
	.align		4
.L_30:
        /*0084*/ 	.byte	0x04, 0x2f
        /*0086*/ 	.short	(.L_32 - .L_31)
	.align		4
.L_31:
        /*0088*/ 	.word	index@(_Z16meanCenterKernelPdS_mm)
        /*008c*/ 	.word	0x00000014


	//----- nvinfo : EIATTR_FRAME_SIZE
	.align		4
.L_32:
        /*0090*/ 	.byte	0x04, 0x11
        /*0092*/ 	.short	(.L_34 - .L_33)
	.align		4
.L_33:
        /*0094*/ 	.word	index@($__internal_0_$__cuda_sm20_rem_u64)
        /*0098*/ 	.word	0x00000000


	//----- nvinfo : EIATTR_FRAME_SIZE
	.align		4
.L_34:
        /*009c*/ 	.byte	0x04, 0x11
        /*009e*/ 	.short	(.L_36 - .L_35)
	.align		4
.L_35:
        /*00a0*/ 	.word	index@(_Z16meanCenterKernelPdS_mm)
        /*00a4*/ 	.word	0x00000000


	//----- nvinfo : EIATTR_MIN_STACK_SIZE
	.align		4
.L_36:
        /*00a8*/ 	.byte	0x04, 0x12
        /*00aa*/ 	.short	(.L_38 - .L_37)
	.align		4
.L_37:
        /*00ac*/ 	.word	index@(_Z16meanCenterKernelPdS_mm)
        /*00b0*/ 	.word	0x00000000


	//----- nvinfo : EIATTR_MIN_STACK_SIZE
	.align		4
.L_38:
        /*00b4*/ 	.byte	0x04, 0x12
        /*00b6*/ 	.short	(.L_40 - .L_39)
	.align		4
.L_39:
        /*00b8*/ 	.word	index@(_Z15normalizeKernelPdmm)
        /*00bc*/ 	.word	0x00000000


	//----- nvinfo : EIATTR_MIN_STACK_SIZE
	.align		4
.L_40:
        /*00c0*/ 	.byte	0x04, 0x12
        /*00c2*/ 	.short	(.L_42 - .L_41)
	.align		4
.L_41:
        /*00c4*/ 	.word	index@(_Z16createMaskKernelPimmm)
        /*00c8*/ 	.word	0x00000030


	//----- nvinfo : EIATTR_MIN_STACK_SIZE
	.align		4
.L_42:
        /*00cc*/ 	.byte	0x04, 0x12
        /*00ce*/ 	.short	(.L_44 - .L_43)
	.align		4
.L_43:
        /*00d0*/ 	.word	index@(_Z14occludedKernelPdS_Pimmm)
        /*00d4*/ 	.word	0x00000000
.L_44:


//--------------------- .nv.compat                --------------------------
	.section	.nv.compat,"",@"SHT_CUDA_COMPAT_INFO"
	.align	4
        /*0000*/ 	.byte	0x02, 0x09, 0x00, 0x00, 0x02, 0x02, 0x01, 0x00, 0x02, 0x05, 0x05, 0x00, 0x03, 0x07, 0x01, 0x01
        /*0010*/ 	.byte	0x02, 0x03, 0x00, 0x00, 0x02, 0x06, 0x01, 0x00, 0x04, 0x0b, 0x08, 0x00, 0x01, 0x00, 0x00, 0x00
        /*0020*/ 	.byte	0x00, 0x00, 0x00, 0x00


//--------------------- .nv.info._Z16meanCenterKernelPdS_mm --------------------------
	.section	.nv.info._Z16meanCenterKernelPdS_mm,"",@"SHT_CUDA_INFO"
	.sectionflags	@""
	.align	4


	//----- nvinfo : EIATTR_CUDA_API_VERSION
	.align		4
        /*0000*/ 	.byte	0x04, 0x37
        /*0002*/ 	.short	(.L_46 - .L_45)
.L_45:
        /*0004*/ 	.word	0x00000082


	//----- nvinfo : EIATTR_KPARAM_INFO
	.align		4
.L_46:
        /*0008*/ 	.byte	0x04, 0x17
        /*000a*/ 	.short	(.L_48 - .L_47)
.L_47:
        /*000c*/ 	.word	0x00000000
        /*0010*/ 	.short	0x0003
        /*0012*/ 	.short	0x0018
        /*0014*/ 	.byte	0x00, 0xf0, 0x21, 0x00


	//----- nvinfo : EIATTR_KPARAM_INFO
	.align		4
.L_48:
        /*0018*/ 	.byte	0x04, 0x17
        /*001a*/ 	.short	(.L_50 - .L_49)
.L_49:
        /*001c*/ 	.word	0x00000000
        /*0020*/ 	.short	0x0002
        /*0022*/ 	.short	0x0010
        /*0024*/ 	.byte	0x00, 0xf0, 0x21, 0x00


	//----- nvinfo : EIATTR_KPARAM_INFO
	.align		4
.L_50:
        /*0028*/ 	.byte	0x04, 0x17
        /*002a*/ 	.short	(.L_52 - .L_51)
.L_51:
        /*002c*/ 	.word	0x00000000
        /*0030*/ 	.short	0x0001
        /*0032*/ 	.short	0x0008
        /*0034*/ 	.byte	0x00, 0xf5, 0x21, 0x00


	//----- nvinfo : EIATTR_KPARAM_INFO
	.align		4
.L_52:
        /*0038*/ 	.byte	0x04, 0x17
        /*003a*/ 	.short	(.L_54 - .L_53)
.L_53:
        /*003c*/ 	.word	0x00000000
        /*0040*/ 	.short	0x0000
        /*0042*/ 	.short	0x0000
        /*0044*/ 	.byte	0x00, 0xf5, 0x21, 0x00


	//----- nvinfo : EIATTR_SPARSE_MMA_MASK
	.align		4
.L_54:
        /*0048*/ 	.byte	0x03, 0x50
        /*004a*/ 	.short	0x0000


	//----- nvinfo : EIATTR_MAXREG_COUNT
	.align		4
        /*004c*/ 	.byte	0x03, 0x1b
        /*004e*/ 	.short	0x00ff


	//----- nvinfo : EIATTR_MERCURY_ISA_VERSION
	.align		4
        /*0050*/ 	.byte	0x03, 0x5f
        /*0052*/ 	.short	0x0101


	//----- nvinfo : EIATTR_VRC_CTA_INIT_COUNT
	.align		4
        /*0054*/ 	.byte	0x02, 0x4a
	.zero		1
	.zero		1


	//----- nvinfo : EIATTR_EXIT_INSTR_OFFSETS
	.align		4
        /*0058*/ 	.byte	0x04, 0x1c
        /*005a*/ 	.short	(.L_56 - .L_55)


	//   ....[0]....
.L_55:
        /*005c*/ 	.word	0x000000d0


	//   ....[1]....
        /*0060*/ 	.word	0x000003d0


	//----- nvinfo : EIATTR_CRS_STACK_SIZE
	.align		4
.L_56:
        /*0064*/ 	.byte	0x04, 0x1e
        /*0066*/ 	.short	(.L_58 - .L_57)
.L_57:
        /*0068*/ 	.word	0x00000000


	//----- nvinfo : EIATTR_CBANK_PARAM_SIZE
	.align		4
.L_58:
        /*006c*/ 	.byte	0x03, 0x19
        /*006e*/ 	.short	0x0020


	//----- nvinfo : EIATTR_PARAM_CBANK
	.align		4
        /*0070*/ 	.byte	0x04, 0x0a
        /*0072*/ 	.short	(.L_60 - .L_59)
	.align		4
.L_59:
        /*0074*/ 	.word	index@(.nv.constant0._Z16meanCenterKernelPdS_mm)
        /*0078*/ 	.short	0x0380
        /*007a*/ 	.short	0x0020


	//----- nvinfo : EIATTR_SW_WAR
	.align		4
.L_60:
        /*007c*/ 	.byte	0x04, 0x36
        /*007e*/ 	.short	(.L_62 - .L_61)
.L_61:
        /*0080*/ 	.word	0x00000008
.L_62:


//--------------------- .nv.info._Z15normalizeKernelPdmm --------------------------
	.section	.nv.info._Z15normalizeKernelPdmm,"",@"SHT_CUDA_INFO"
	.sectionflags	@""
	.align	4


	//----- nvinfo : EIATTR_CUDA_API_VERSION
	.align		4
        /*0000*/ 	.byte	0x04, 0x37
        /*0002*/ 	.short	(.L_64 - .L_63)
.L_63:
        /*0004*/ 	.word	0x00000082


	//----- nvinfo : EIATTR_KPARAM_INFO
	.align		4
.L_64:
        /*0008*/ 	.byte	0x04, 0x17
        /*000a*/ 	.short	(.L_66 - .L_65)
.L_65:
        /*000c*/ 	.word	0x00000000
        /*0010*/ 	.short	0x0002
        /*0012*/ 	.short	0x0010
        /*0014*/ 	.byte	0x00, 0xf0, 0x21, 0x00


	//----- nvinfo : EIATTR_KPARAM_INFO
	.align		4
.L_66:
        /*0018*/ 	.byte	0x04, 0x17
        /*001a*/ 	.short	(.L_68 - .L_67)
.L_67:
        /*001c*/ 	.word	0x00000000
        /*0020*/ 	.short	0x0001
        /*0022*/ 	.short	0x0008
        /*0024*/ 	.byte	0x00, 0xf0, 0x21, 0x00


	//----- nvinfo : EIATTR_KPARAM_INFO
	.align		4
.L_68:
        /*0028*/ 	.byte	0x04, 0x17
        /*002a*/ 	.short	(.L_70 - .L_69)
.L_69:
        /*002c*/ 	.word	0x00000000
        /*0030*/ 	.short	0x0000
        /*0032*/ 	.short	0x0000
        /*0034*/ 	.byte	0x00, 0xf5, 0x21, 0x00


	//----- nvinfo : EIATTR_SPARSE_MMA_MASK
	.align		4
.L_70:
        /*0038*/ 	.byte	0x03, 0x50
        /*003a*/ 	.short	0x0000


	//----- nvinfo : EIATTR_MAXREG_COUNT
	.align		4
        /*003c*/ 	.byte	0x03, 0x1b
        /*003e*/ 	.short	0x00ff


	//----- nvinfo : EIATTR_MERCURY_ISA_VERSION
	.align		4
        /*0040*/ 	.byte	0x03, 0x5f
        /*0042*/ 	.short	0x0101


	//----- nvinfo : EIATTR_VRC_CTA_INIT_COUNT
	.align		4
        /*0044*/ 	.byte	0x02, 0x4a
	.zero		1
	.zero		1


	//----- nvinfo : EIATTR_EXIT_INSTR_OFFSETS
	.align		4
        /*0048*/ 	.byte	0x04, 0x1c
        /*004a*/ 	.short	(.L_72 - .L_71)


	//   ....[0]....
.L_71:
        /*004c*/ 	.word	0x00000080


	//   ....[1]....
        /*0050*/ 	.word	0x000006a0


	//----- nvinfo : EIATTR_CRS_STACK_SIZE
	.align		4
.L_72:
        /*0054*/ 	.byte	0x04, 0x1e
        /*0056*/ 	.short	(.L_74 - .L_73)
.L_73:
        /*0058*/ 	.word	0x00000000


	//----- nvinfo : EIATTR_CBANK_PARAM_SIZE
	.align		4
.L_74:
        /*005c*/ 	.byte	0x03, 0x19
        /*005e*/ 	.short	0x0018


	//----- nvinfo : EIATTR_PARAM_CBANK
	.align		4
        /*0060*/ 	.byte	0x04, 0x0a
        /*0062*/ 	.short	(.L_76 - .L_75)
	.align		4
.L_75:
        /*0064*/ 	.word	index@(.nv.constant0._Z15normalizeKernelPdmm)
        /*0068*/ 	.short	0x0380
        /*006a*/ 	.short	0x0018


	//----- nvinfo : EIATTR_SW_WAR
	.align		4
.L_76:
        /*006c*/ 	.byte	0x04, 0x36
        /*006e*/ 	.short	(.L_78 - .L_77)
.L_77:
        /*0070*/ 	.word	0x00000008
.L_78:


//--------------------- .nv.info._Z16createMaskKernelPimmm --------------------------
	.section	.nv.info._Z16createMaskKernelPimmm,"",@"SHT_CUDA_INFO"
	.sectionflags	@""
	.align	4


	//----- nvinfo : EIATTR_CUDA_API_VERSION
	.align		4
        /*0000*/ 	.byte	0x04, 0x37
        /*0002*/ 	.short	(.L_80 - .L_79)
.L_79:
        /*0004*/ 	.word	0x00000082


	//----- nvinfo : EIATTR_KPARAM_INFO
	.align		4
.L_80:
        /*0008*/ 	.byte	0x04, 0x17
        /*000a*/ 	.short	(.L_82 - .L_81)
.L_81:
        /*000c*/ 	.word	0x00000000
        /*0010*/ 	.short	0x0003
        /*0012*/ 	.short	0x0018
        /*0014*/ 	.byte	0x00, 0xf0, 0x21, 0x00


	//----- nvinfo : EIATTR_KPARAM_INFO
	.align		4
.L_82:
        /*0018*/ 	.byte	0x04, 0x17
        /*001a*/ 	.short	(.L_84 - .L_83)
.L_83:
        /*001c*/ 	.word	0x00000000
        /*0020*/ 	.short	0x0002
        /*0022*/ 	.short	0x0010
        /*0024*/ 	.byte	0x00, 0xf0, 0x21, 0x00


	//----- nvinfo : EIATTR_KPARAM_INFO
	.align		4
.L_84:
        /*0028*/ 	.byte	0x04, 0x17
        /*002a*/ 	.short	(.L_86 - .L_85)
.L_85:
        /*002c*/ 	.word	0x00000000
        /*0030*/ 	.short	0x0001
        /*0032*/ 	.short	0x0008
        /*0034*/ 	.byte	0x00, 0xf0, 0x21, 0x00


	//----- nvinfo : EIATTR_KPARAM_INFO
	.align		4
.L_86:
        /*0038*/ 	.byte	0x04, 0x17
        /*003a*/ 	.short	(.L_88 - .L_87)
.L_87:
        /*003c*/ 	.word	0x00000000
        /*0040*/ 	.short	0x0000
        /*0042*/ 	.short	0x0000
        /*0044*/ 	.byte	0x00, 0xf5, 0x21, 0x00


	//----- nvinfo : EIATTR_SPARSE_MMA_MASK
	.align		4
.L_88:
        /*0048*/ 	.byte	0x03, 0x50
        /*004a*/ 	.short	0x0000


	//----- nvinfo : EIATTR_MAXREG_COUNT
	.align		4
        /*004c*/ 	.byte	0x03, 0x1b
        /*004e*/ 	.short	0x00ff


	//----- nvinfo : EIATTR_MERCURY_ISA_VERSION
	.align		4
        /*0050*/ 	.byte	0x03, 0x5f
        /*0052*/ 	.short	0x0101


	//----- nvinfo : EIATTR_VRC_CTA_INIT_COUNT
	.align		4
        /*0054*/ 	.byte	0x02, 0x4a
	.zero		1
	.zero		1


	//----- nvinfo : EIATTR_EXIT_INSTR_OFFSETS
	.align		4
        /*0058*/ 	.byte	0x04, 0x1c
        /*005a*/ 	.short	(.L_90 - .L_89)


	//   ....[0]....
.L_89:
        /*005c*/ 	.word	0x000000e0


	//   ....[1]....
        /*0060*/ 	.word	0x00002ab0


	//----- nvinfo : EIATTR_CRS_STACK_SIZE
	.align		4
.L_90:
        /*0064*/ 	.byte	0x04, 0x1e
        /*0066*/ 	.short	(.L_92 - .L_91)
.L_91:
        /*0068*/ 	.word	0x00000000


	//----- nvinfo : EIATTR_CBANK_PARAM_SIZE
	.align		4
.L_92:
        /*006c*/ 	.byte	0x03, 0x19
        /*006e*/ 	.short	0x0020


	//----- nvinfo : EIATTR_PARAM_CBANK
	.align		4
        /*0070*/ 	.byte	0x04, 0x0a
        /*0072*/ 	.short	(.L_94 - .L_93)
	.align		4
.L_93:
        /*0074*/ 	.word	index@(.nv.constant0._Z16createMaskKernelPimmm)
        /*0078*/ 	.short	0x0380
        /*007a*/ 	.short	0x0020


	//----- nvinfo : EIATTR_SW_WAR
	.align		4
.L_94:
        /*007c*/ 	.byte	0x04, 0x36
        /*007e*/ 	.short	(.L_96 - .L_95)
.L_95:
        /*0080*/ 	.word	0x00000008
.L_96:


//--------------------- .nv.info._Z14occludedKernelPdS_Pimmm --------------------------
	.section	.nv.info._Z14occludedKernelPdS_Pimmm,"",@"SHT_CUDA_INFO"
	.sectionflags	@""
	.align	4


	//----- nvinfo : EIATTR_CUDA_API_VERSION
	.align		4
        /*0000*/ 	.byte	0x04, 0x37
        /*0002*/ 	.short	(.L_98 - .L_97)
.L_97:
        /*0004*/ 	.word	0x00000082


	//----- nvinfo : EIATTR_KPARAM_INFO
	.align		4
.L_98:
        /*0008*/ 	.byte	0x04, 0x17
        /*000a*/ 	.short	(.L_100 - .L_99)
.L_99:
        /*000c*/ 	.word	0x00000000
        /*0010*/ 	.short	0x0005
        /*0012*/ 	.short	0x0028
        /*0014*/ 	.byte	0x00, 0xf0, 0x21, 0x00


	//----- nvinfo : EIATTR_KPARAM_INFO
	.align		4
.L_100:
        /*0018*/ 	.byte	0x04, 0x17
        /*001a*/ 	.short	(.L_102 - .L_101)
.L_101:
        /*001c*/ 	.word	0x00000000
        /*0020*/ 	.short	0x0004
        /*0022*/ 	.short	0x0020
        /*0024*/ 	.byte	0x00, 0xf0, 0x21, 0x00


	//----- nvinfo : EIATTR_KPARAM_INFO
	.align		4
.L_102:
        /*0028*/ 	.byte	0x04, 0x17
        /*002a*/ 	.short	(.L_104 - .L_103)
.L_103:
        /*002c*/ 	.word	0x00000000
        /*0030*/ 	.short	0x0003
        /*0032*/ 	.short	0x0018
        /*0034*/ 	.byte	0x00, 0xf0, 0x21, 0x00


	//----- nvinfo : EIATTR_KPARAM_INFO
	.align		4
.L_104:
        /*0038*/ 	.byte	0x04, 0x17
        /*003a*/ 	.short	(.L_106 - .L_105)
.L_105:
        /*003c*/ 	.word	0x00000000
        /*0040*/ 	.short	0x0002
        /*0042*/ 	.short	0x0010
        /*0044*/ 	.byte	0x00, 0xf5, 0x21, 0x00


	//----- nvinfo : EIATTR_KPARAM_INFO
	.align		4
.L_106:
        /*0048*/ 	.byte	0x04, 0x17
        /*004a*/ 	.short	(.L_108 - .L_107)
.L_107:
        /*004c*/ 	.word	0x00000000
        /*0050*/ 	.short	0x0001
        /*0052*/ 	.short	0x0008
        /*0054*/ 	.byte	0x00, 0xf5, 0x21, 0x00


	//----- nvinfo : EIATTR_KPARAM_INFO
	.align		4
.L_108:
        /*0058*/ 	.byte	0x04, 0x17
        /*005a*/ 	.short	(.L_110 - .L_109)
.L_109:
        /*005c*/ 	.word	0x00000000
        /*0060*/ 	.short	0x0000
        /*0062*/ 	.short	0x0000
        /*0064*/ 	.byte	0x00, 0xf5, 0x21, 0x00


	//----- nvinfo : EIATTR_SPARSE_MMA_MASK
	.align		4
.L_110:
        /*0068*/ 	.byte	0x03, 0x50
        /*006a*/ 	.short	0x0000


	//----- nvinfo : EIATTR_MAXREG_COUNT
	.align		4
        /*006c*/ 	.byte	0x03, 0x1b
        /*006e*/ 	.short	0x00ff


	//----- nvinfo : EIATTR_MERCURY_ISA_VERSION
	.align		4
        /*0070*/ 	.byte	0x03, 0x5f
        /*0072*/ 	.short	0x0101


	//----- nvinfo : EIATTR_VRC_CTA_INIT_COUNT
	.align		4
        /*0074*/ 	.byte	0x02, 0x4a
	.zero		1
	.zero		1


	//----- nvinfo : EIATTR_EXIT_INSTR_OFFSETS
	.align		4
        /*0078*/ 	.byte	0x04, 0x1c
        /*007a*/ 	.short	(.L_112 - .L_111)


	//   ....[0]....
.L_111:
        /*007c*/ 	.word	0x000000d0


	//   ....[1]....
        /*0080*/ 	.word	0x00001670


	//----- nvinfo : EIATTR_CRS_STACK_SIZE
	.align		4
.L_112:
        /*0084*/ 	.byte	0x04, 0x1e
        /*0086*/ 	.short	(.L_114 - .L_113)
.L_113:
        /*0088*/ 	.word	0x00000000


	//----- nvinfo : EIATTR_CBANK_PARAM_SIZE
	.align		4
.L_114:
        /*008c*/ 	.byte	0x03, 0x19
        /*008e*/ 	.short	0x0030


	//----- nvinfo : EIATTR_PARAM_CBANK
	.align		4
        /*0090*/ 	.byte	0x04, 0x0a
        /*0092*/ 	.short	(.L_116 - .L_115)
	.align		4
.L_115:
        /*0094*/ 	.word	index@(.nv.constant0._Z14occludedKernelPdS_Pimmm)
        /*0098*/ 	.short	0x0380
        /*009a*/ 	.short	0x0030


	//----- nvinfo : EIATTR_SW_WAR
	.align		4
.L_116:
        /*009c*/ 	.byte	0x04, 0x36
        /*009e*/ 	.short	(.L_118 - .L_117)
.L_117:
        /*00a0*/ 	.word	0x00000008
.L_118:


//--------------------- .nv.callgraph             --------------------------
	.section	.nv.callgraph,"",@"SHT_CUDA_CALLGRAPH"
	.align	4
	.sectionentsize	8
	.align		4
        /*0000*/ 	.word	0x00000000
	.align		4
        /*0004*/ 	.word	0xffffffff
	.align		4
        /*0008*/ 	.word	0x00000000
	.align		4
        /*000c*/ 	.word	0xfffffffe
	.align		4
        /*0010*/ 	.word	0x00000000
	.align		4
        /*0014*/ 	.word	0xfffffffd
	.align		4
        /*0018*/ 	.word	0x00000000
	.align		4
        /*001c*/ 	.word	0xfffffffc


//--------------------- .nv.constant4             --------------------------
	.section	.nv.constant4,"a",@progbits
	.align	8
	.align		8
.nv.constant4:
        /*0000*/ 	.dword	precalc_xorwow_matrix
	.align		8
        /*0008*/ 	.dword	precalc_xorwow_offset_matrix
	.align		8
        /*0010*/ 	.dword	mrg32k3aM1
	.align		8
        /*0018*/ 	.dword	mrg32k3aM2
	.align		8
        /*0020*/ 	.dword	mrg32k3aM1SubSeq
	.align		8
        /*0028*/ 	.dword	mrg32k3aM2SubSeq
	.align		8
        /*0030*/ 	.dword	mrg32k3aM1Seq
	.align		8
        /*0038*/ 	.dword	mrg32k3aM2Seq


//--------------------- .nv.constant3             --------------------------
	.section	.nv.constant3,"a",@progbits
	.align	8
.nv.constant3:
	.type		__cr_lgamma_table,@object
	.size		__cr_lgamma_table,(.L_8 - __cr_lgamma_table)
__cr_lgamma_table:
        /*0000*/ 	.byte	0x00, 0x00, 0x00, 0x00, 0x00, 0x00, 0x00, 0x00, 0x00, 0x00, 0x00, 0x00, 0x00, 0x00, 0x00, 0x00
        /*0010*/ 	.byte	0xef, 0x39, 0xfa, 0xfe, 0x42, 0x2e, 0xe6, 0x3f, 0x02, 0x20, 0x2a, 0xfa, 0x0b, 0xab, 0xfc, 0x3f
        /*0020*/ 	.byte	0xf9, 0x2c, 0x92, 0x7c, 0xa7, 0x6c, 0x09, 0x40, 0xc9, 0x79, 0x44, 0x3c, 0x64, 0x26, 0x13, 0x40
        /*0030*/ 	.byte	0xca, 0x01, 0xcf, 0x3a, 0x27, 0x51, 0x1a, 0x40, 0x30, 0xcc, 0x2d, 0xf3, 0xe1, 0x0c, 0x21, 0x40
        /*0040*/ 	.byte	0x0d, 0xb7, 0xfc, 0x82, 0x8e, 0x35, 0x25, 0x40
.L_8:


//--------------------- .text._Z16meanCenterKernelPdS_mm --------------------------
	.section	.text._Z16meanCenterKernelPdS_mm,"ax",@progbits
	.align	128
        .global         _Z16meanCenterKernelPdS_mm
        .type           _Z16meanCenterKernelPdS_mm,@function
        .size           _Z16meanCenterKernelPdS_mm,(.L_x_77 - _Z16meanCenterKernelPdS_mm)
        .other          _Z16meanCenterKernelPdS_mm,@"STO_CUDA_ENTRY STV_DEFAULT"
_Z16meanCenterKernelPdS_mm:
.text._Z16meanCenterKernelPdS_mm:
[----:B------:R-:W-:Y:S01]  /*0000*/  LDC R1, c[0x0][0x37c] ;  /* 0x0000df00ff017b82 */ /* 0x000fe20000000800 */
[----:B------:R-:W0:Y:S01]  /*0010*/  S2R R3, SR_TID.X ;  /* 0x0000000000037919 */ /* 0x000e220000002100 */
[----:B------:R-:W1:Y:S06]  /*0020*/  LDCU.128 UR8, c[0x0][0x390] ;  /* 0x00007200ff0877ac */ /* 0x000e6c0008000c00 */
[----:B------:R-:W0:Y:S08]  /*0030*/  S2UR UR7, SR_CTAID.X ;  /* 0x00000000000779c3 */ /* 0x000e300000002500 */
[----:B------:R-:W0:Y:S01]  /*0040*/  LDC R0, c[0x0][0x360] ;  /* 0x0000d800ff007b82 */ /* 0x000e220000000800 */
[----:B-1----:R-:W-:-:S02]  /*0050*/  UIMAD UR6, UR11, UR8, URZ ;  /* 0x000000080b0672a4 */ /* 0x002fc4000f8e02ff */
[----:B------:R-:W-:Y:S02]  /*0060*/  UIMAD.WIDE.U32 UR4, UR10, UR8, URZ ;  /* 0x000000080a0472a5 */ /* 0x000fe4000f8e00ff */
[----:B------:R-:W-:-:S04]  /*0070*/  UIMAD UR6, UR10, UR9, UR6 ;  /* 0x000000090a0672a4 */ /* 0x000fc8000f8e0206 */
[----:B------:R-:W-:-:S06]  /*0080*/  UIADD3 UR6, UPT, UPT, UR5, UR6, URZ ;  /* 0x0000000605067290 */ /* 0x000fcc000fffe0ff */
[----:B------:R-:W-:Y:S02]  /*0090*/  IMAD.U32 R2, RZ, RZ, UR6 ;  /* 0x00000006ff027e24 */ /* 0x000fe4000f8e00ff */
[----:B0-----:R-:W-:-:S05]  /*00a0*/  IMAD R3, R0, UR7, R3 ;  /* 0x0000000700037c24 */ /* 0x001fca000f8e0203 */
[----:B------:R-:W-:-:S04]  /*00b0*/  ISETP.LT.U32.AND P0, PT, R3, UR4, PT ;  /* 0x0000000403007c0c */ /* 0x000fc8000bf01070 */
[----:B------:R-:W-:-:S13]  /*00c0*/  ISETP.GT.U32.AND.EX P0, PT, R2, RZ, PT, P0 ;  /* 0x000000ff0200720c */ /* 0x000fda0003f04100 */
[----:B------:R-:W-:Y:S05]  /*00d0*/  @!P0 EXIT ;  /* 0x000000000000894d */ /* 0x000fea0003800000 */
[----:B------:R-:W0:Y:S01]  /*00e0*/  LDCU UR7, c[0x0][0x370] ;  /* 0x00006e00ff0777ac */ /* 0x000e220008000800 */
[----:B------:R-:W-:Y:S01]  /*00f0*/  IMAD.MOV.U32 R2, RZ, RZ, RZ ;  /* 0x000000ffff027224 */ /* 0x000fe200078e00ff */
[----:B------:R-:W1:Y:S01]  /*0100*/  LDCU.64 UR8, c[0x0][0x358] ;  /* 0x00006b00ff0877ac */ /* 0x000e620008000a00 */
[----:B------:R-:W2:Y:S01]  /*0110*/  LDCU UR16, c[0x0][0x39c] ;  /* 0x00007380ff1077ac */ /* 0x000ea20008000800 */
[----:B------:R-:W3:Y:S01]  /*0120*/  LDCU UR17, c[0x0][0x398] ;  /* 0x00007300ff1177ac */ /* 0x000ee20008000800 */
[----:B------:R-:W4:Y:S01]  /*0130*/  LDCU.128 UR12, c[0x0][0x380] ;  /* 0x00007000ff0c77ac */ /* 0x000f220008000c00 */
[----:B0-----:R-:W-:-:S07]  /*0140*/  IMAD R0, R0, UR7, RZ ;  /* 0x0000000700007c24 */ /* 0x001fce000f8e02ff */
.L_x_3:
[----:B0-2---:R-:W-:Y:S01]  /*0150*/  LOP3.LUT R4, R2, UR16, RZ, 0xfc, !PT ;  /* 0x0000001002047c12 */ /* 0x005fe2000f8efcff */
[----:B------:R-:W-:Y:S03]  /*0160*/  BSSY.RECONVERGENT B0, `(.L_x_0) ;  /* 0x0000019000007945 */ /* 0x000fe60003800200 */
[----:B------:R-:W-:-:S13]  /*0170*/  ISETP.NE.U32.AND P0, PT, R4, RZ, PT ;  /* 0x000000ff0400720c */ /* 0x000fda0003f05070 */
[----:B------:R-:W-:Y:S05]  /*0180*/  @P0 BRA `(.L_x_1) ;  /* 0x0000000000500947 */ /* 0x000fea0003800000 */
[----:B---3--:R-:W0:Y:S01]  /*0190*/  I2F.U32.RP R6, UR17 ;  /* 0x0000001100067d06 */ /* 0x008e220008209000 */
[----:B------:R-:W-:-:S07]  /*01a0*/  ISETP.NE.U32.AND P1, PT, RZ, UR17, PT ;  /* 0x00000011ff007c0c */ /* 0x000fce000bf25070 */
[----:B0-----:R-:W0:Y:S02]  /*01b0*/  MUFU.RCP R6, R6 ;  /* 0x0000000600067308 */ /* 0x001e240000001000 */
[----:B0-----:R-:W-:-:S06]  /*01c0*/  IADD3 R4, PT, PT, R6, 0xffffffe, RZ ;  /* 0x0ffffffe06047810 */ /* 0x001fcc0007ffe0ff */
[----:B------:R0:W2:Y:S02]  /*01d0*/  F2I.FTZ.U32.TRUNC.NTZ R5, R4 ;  /* 0x0000000400057305 */ /* 0x0000a4000021f000 */
[----:B0-----:R-:W-:Y:S02]  /*01e0*/  IMAD.MOV.U32 R4, RZ, RZ, RZ ;  /* 0x000000ffff047224 */ /* 0x001fe400078e00ff */
[----:B--2---:R-:W-:-:S04]  /*01f0*/  IMAD.MOV R7, RZ, RZ, -R5 ;  /* 0x000000ffff077224 */ /* 0x004fc800078e0a05 */
[----:B------:R-:W-:-:S04]  /*0200*/  IMAD R7, R7, UR17, RZ ;  /* 0x0000001107077c24 */ /* 0x000fc8000f8e02ff */
[----:B------:R-:W-:-:S04]  /*0210*/  IMAD.HI.U32 R8, R5, R7, R4 ;  /* 0x0000000705087227 */ /* 0x000fc800078e0004 */
[----:B------:R-:W-:Y:S02]  /*0220*/  IMAD.MOV.U32 R5, RZ, RZ, RZ ;  /* 0x000000ffff057224 */ /* 0x000fe400078e00ff */
[----:B------:R-:W-:-:S05]  /*0230*/  IMAD.HI.U32 R8, R8, R3, RZ ;  /* 0x0000000308087227 */ /* 0x000fca00078e00ff */
[----:B------:R-:W-:-:S05]  /*0240*/  IADD3 R8, PT, PT, -R8, RZ, RZ ;  /* 0x000000ff08087210 */ /* 0x000fca0007ffe1ff */
[----:B------:R-:W-:-:S05]  /*0250*/  IMAD R7, R8, UR17, R3 ;  /* 0x0000001108077c24 */ /* 0x000fca000f8e0203 */
[----:B------:R-:W-:-:S13]  /*0260*/  ISETP.GE.U32.AND P0, PT, R7, UR17, PT ;  /* 0x0000001107007c0c */ /* 0x000fda000bf06070 */
[----:B------:R-:W-:-:S05]  /*0270*/  @P0 VIADD R7, R7, -UR17 ;  /* 0x8000001107070c36 */ /* 0x000fca0008000000 */
[----:B------:R-:W-:-:S13]  /*0280*/  ISETP.GE.U32.AND P0, PT, R7, UR17, PT ;  /* 0x0000001107007c0c */ /* 0x000fda000bf06070 */
[----:B------:R-:W-:Y:S01]  /*0290*/  @P0 VIADD R7, R7, -UR17 ;  /* 0x8000001107070c36 */ /* 0x000fe20008000000 */
[----:B------:R-:W-:-:S04]  /*02a0*/  @!P1 LOP3.LUT R7, RZ, UR17, RZ, 0x33, !PT ;  /* 0x00000011ff079c12 */ /* 0x000fc8000f8e33ff */
[----:B------:R-:W-:Y:S01]  /*02b0*/  MOV R4, R7 ;  /* 0x0000000700047202 */ /* 0x000fe20000000f00 */
[----:B------:R-:W-:Y:S06]  /*02c0*/  BRA `(.L_x_2) ;  /* 0x0000000000087947 */ /* 0x000fec0003800000 */
.L_x_1:
[----:B------:R-:W-:-:S07]  /*02d0*/  MOV R6, 0x2f0 ;  /* 0x000002f000067802 */ /* 0x000fce0000000f00 */
[----:B-1-34-:R-:W-:Y:S05]  /*02e0*/  CALL.REL.NOINC `($__internal_0_$__cuda_sm20_rem_u64) ;  /* 0x00000000003c7944 */ /* 0x01afea0003c00000 */
.L_x_2:
[----:B-1--4-:R-:W-:Y:S05]  /*02f0*/  BSYNC.RECONVERGENT B0 ;  /* 0x0000000000007941 */ /* 0x012fea0003800200 */
.L_x_0:
[C---:B------:R-:W-:Y:S02]  /*0300*/  LEA R10, P0, R4.reuse, UR14, 0x3 ;  /* 0x0000000e040a7c11 */ /* 0x040fe4000f8018ff */
[C---:B------:R-:W-:Y:S02]  /*0310*/  LEA R6, P1, R3.reuse, UR12, 0x3 ;  /* 0x0000000c03067c11 */ /* 0x040fe4000f8218ff */
[----:B------:R-:W-:Y:S02]  /*0320*/  LEA.HI.X R11, R4, UR15, R5, 0x3, P0 ;  /* 0x0000000f040b7c11 */ /* 0x000fe400080f1c05 */
[----:B------:R-:W-:-:S03]  /*0330*/  LEA.HI.X R7, R3, UR13, R2, 0x3, P1 ;  /* 0x0000000d03077c11 */ /* 0x000fc600088f1c02 */
[----:B------:R-:W2:Y:S04]  /*0340*/  LDG.E.64 R4, desc[UR8][R10.64] ;  /* 0x000000080a047981 */ /* 0x000ea8000c1e1b00 */
[----:B------:R-:W2:Y:S01]  /*0350*/  LDG.E.64 R8, desc[UR8][R6.64] ;  /* 0x0000000806087981 */ /* 0x000ea2000c1e1b00 */
[----:B------:R-:W-:-:S05]  /*0360*/  IADD3 R3, P0, PT, R0, R3, RZ ;  /* 0x0000000300037210 */ /* 0x000fca0007f1e0ff */
[----:B------:R-:W-:Y:S01]  /*0370*/  IMAD.X R2, RZ, RZ, R2, P0 ;  /* 0x000000ffff027224 */ /* 0x000fe200000e0602 */
[----:B------:R-:W-:-:S04]  /*0380*/  ISETP.GE.U32.AND P0, PT, R3, UR4, PT ;  /* 0x0000000403007c0c */ /* 0x000fc8000bf06070 */
[----:B------:R-:W-:Y:S01]  /*0390*/  ISETP.GE.U32.AND.EX P0, PT, R2, UR6, PT, P0 ;  /* 0x0000000602007c0c */ /* 0x000fe2000bf06100 */
[----:B--2---:R-:W-:-:S07]  /*03a0*/  DADD R4, -R4, R8 ;  /* 0x0000000004047229 */ /* 0x004fce0000000108 */
[----:B------:R0:W-:Y:S05]  /*03b0*/  STG.E.64 desc[UR8][R6.64], R4 ;  /* 0x0000000406007986 */ /* 0x0001ea000c101b08 */
[----:B------:R-:W-:Y:S05]  /*03c0*/  @!P0 BRA `(.L_x_3) ;  /* 0xfffffffc00608947 */ /* 0x000fea000383ffff */
[----:B------:R-:W-:Y:S05]  /*03d0*/  EXIT ;  /* 0x000000000000794d */ /* 0x000fea0003800000 */
        .weak           $__internal_0_$__cuda_sm20_rem_u64
        .type           $__internal_0_$__cuda_sm20_rem_u64,@function
        .size           $__internal_0_$__cuda_sm20_rem_u64,(.L_x_77 - $__internal_0_$__cuda_sm20_rem_u64)
$__internal_0_$__cuda_sm20_rem_u64:
[----:B------:R-:W0:Y:S01]  /*03e0*/  LDCU.64 UR10, c[0x0][0x398] ;  /* 0x00007300ff0a77ac */ /* 0x000e220008000a00 */
[----:B------:R-:W1:Y:S01]  /*03f0*/  LDC.64 R4, c[0x0][0x398] ;  /* 0x0000e600ff047b82 */ /* 0x000e620000000a00 */
[----:B0-----:R-:W0:Y:S08]  /*0400*/  I2F.U64.RP R7, UR10 ;  /* 0x0000000a00077d12 */ /* 0x001e300008309000 */
[----:B0-----:R-:W0:Y:S02]  /*0410*/  MUFU.RCP R7, R7 ;  /* 0x0000000700077308 */ /* 0x001e240000001000 */
[----:B0-----:R-:W-:-:S06]  /*0420*/  IADD3 R8, PT, PT, R7, 0x1ffffffe, RZ ;  /* 0x1ffffffe07087810 */ /* 0x001fcc0007ffe0ff */
[----:B------:R-:W1:Y:S02]  /*0430*/  F2I.U64.TRUNC R8, R8 ;  /* 0x0000000800087311 */ /* 0x000e64000020d800 */
[----:B-1----:R-:W-:-:S04]  /*0440*/  IMAD.WIDE.U32 R10, R8, R4, RZ ;  /* 0x00000004080a7225 */ /* 0x002fc800078e00ff */
[----:B------:R-:W-:Y:S01]  /*0450*/  IMAD R11, R8, R5, R11 ;  /* 0x00000005080b7224 */ /* 0x000fe200078e020b */
[----:B------:R-:W-:-:S03]  /*0460*/  IADD3 R13, P0, PT, RZ, -R10, RZ ;  /* 0x8000000aff0d7210 */ /* 0x000fc60007f1e0ff */
[----:B------:R-:W-:Y:S02]  /*0470*/  IMAD R11, R9, R4, R11 ;  /* 0x00000004090b7224 */ /* 0x000fe400078e020b */
[----:B------:R-:W-:-:S04]  /*0480*/  IMAD.HI.U32 R10, R8, R13, RZ ;  /* 0x0000000d080a7227 */ /* 0x000fc800078e00ff */
[----:B------:R-:W-:Y:S02]  /*0490*/  IMAD.X R15, RZ, RZ, ~R11, P0 ;  /* 0x000000ffff0f7224 */ /* 0x000fe400000e0e0b */
[----:B------:R-:W-:Y:S02]  /*04a0*/  IMAD.MOV.U32 R11, RZ, RZ, R8 ;  /* 0x000000ffff0b7224 */ /* 0x000fe400078e0008 */
[-C--:B------:R-:W-:Y:S02]  /*04b0*/  IMAD R17, R9, R15.reuse, RZ ;  /* 0x0000000f09117224 */ /* 0x080fe400078e02ff */
[----:B------:R-:W-:-:S04]  /*04c0*/  IMAD.WIDE.U32 R10, P0, R8, R15, R10 ;  /* 0x0000000f080a7225 */ /* 0x000fc8000780000a */
[----:B------:R-:W-:-:S04]  /*04d0*/  IMAD.HI.U32 R7, R9, R15, RZ ;  /* 0x0000000f09077227 */ /* 0x000fc800078e00ff */
[----:B------:R-:W-:Y:S01]  /*04e0*/  IMAD.HI.U32 R10, P1, R9, R13, R10 ;  /* 0x0000000d090a7227 */ /* 0x000fe2000782000a */
[----:B------:R-:W-:-:S04]  /*04f0*/  IADD3.X R7, PT, PT, R7, R9, RZ, P0, !PT ;  /* 0x0000000907077210 */ /* 0x000fc800007fe4ff */
[----:B------:R-:W-:-:S04]  /*0500*/  IADD3 R11, P2, PT, R17, R10, RZ ;  /* 0x0000000a110b7210 */ /* 0x000fc80007f5e0ff */
[----:B------:R-:W-:Y:S01]  /*0510*/  IADD3.X R7, PT, PT, RZ, RZ, R7, P2, P1 ;  /* 0x000000ffff077210 */ /* 0x000fe200017e2407 */
[----:B------:R-:W-:-:S04]  /*0520*/  IMAD.WIDE.U32 R8, R11, R4, RZ ;  /* 0x000000040b087225 */ /* 0x000fc800078e00ff */
[----:B------:R-:W-:Y:S01]  /*0530*/  IMAD R9, R11, R5, R9 ;  /* 0x000000050b097224 */ /* 0x000fe200078e0209 */
[----:B------:R-:W-:-:S03]  /*0540*/  IADD3 R13, P0, PT, RZ, -R8, RZ ;  /* 0x80000008ff0d7210 */ /* 0x000fc60007f1e0ff */
[----:B------:R-:W-:Y:S02]  /*0550*/  IMAD R9, R7, R4, R9 ;  /* 0x0000000407097224 */ /* 0x000fe400078e0209 */
[----:B------:R-:W-:-:S04]  /*0560*/  IMAD.HI.U32 R10, R11, R13, RZ ;  /* 0x0000000d0b0a7227 */ /* 0x000fc800078e00ff */
[----:B------:R-:W-:Y:S01]  /*0570*/  IMAD.X R8, RZ, RZ, ~R9, P0 ;  /* 0x000000ffff087224 */ /* 0x000fe200000e0e09 */
[----:B------:R-:W-:-:S03]  /*0580*/  MOV R9, RZ ;  /* 0x000000ff00097202 */ /* 0x000fc60000000f00 */
[----:B------:R-:W-:-:S04]  /*0590*/  IMAD.WIDE.U32 R10, P0, R11, R8, R10 ;  /* 0x000000080b0a7225 */ /* 0x000fc8000780000a */
[C---:B------:R-:W-:Y:S02]  /*05a0*/  IMAD R12, R7.reuse, R8, RZ ;  /* 0x00000008070c7224 */ /* 0x040fe400078e02ff */
[----:B------:R-:W-:-:S04]  /*05b0*/  IMAD.HI.U32 R11, P1, R7, R13, R10 ;  /* 0x0000000d070b7227 */ /* 0x000fc8000782000a */
[----:B------:R-:W-:Y:S01]  /*05c0*/  IMAD.HI.U32 R8, R7, R8, RZ ;  /* 0x0000000807087227 */ /* 0x000fe200078e00ff */
[----:B------:R-:W-:-:S03]  /*05d0*/  IADD3 R11, P2, PT, R12, R11, RZ ;  /* 0x0000000b0c0b7210 */ /* 0x000fc60007f5e0ff */
[----:B------:R-:W-:Y:S02]  /*05e0*/  IMAD.X R7, R8, 0x1, R7, P0 ;  /* 0x0000000108077824 */ /* 0x000fe400000e0607 */
[----:B------:R-:W-:-:S03]  /*05f0*/  IMAD.HI.U32 R8, R11, R3, RZ ;  /* 0x000000030b087227 */ /* 0x000fc600078e00ff */
[----:B------:R-:W-:Y:S01]  /*0600*/  IADD3.X R7, PT, PT, RZ, RZ, R7, P2, P1 ;  /* 0x000000ffff077210 */ /* 0x000fe200017e2407 */
[----:B------:R-:W-:-:S04]  /*0610*/  IMAD.WIDE.U32 R8, R11, R2, R8 ;  /* 0x000000020b087225 */ /* 0x000fc800078e0008 */
[C---:B------:R-:W-:Y:S02]  /*0620*/  IMAD R11, R7.reuse, R2, RZ ;  /* 0x00000002070b7224 */ /* 0x040fe400078e02ff */
[----:B------:R-:W-:-:S04]  /*0630*/  IMAD.HI.U32 R8, P0, R7, R3, R8 ;  /* 0x0000000307087227 */ /* 0x000fc80007800008 */
[----:B------:R-:W-:Y:S01]  /*0640*/  IMAD.HI.U32 R7, R7, R2, RZ ;  /* 0x0000000207077227 */ /* 0x000fe200078e00ff */
[----:B------:R-:W-:-:S03]  /*0650*/  IADD3 R11, P1, PT, R11, R8, RZ ;  /* 0x000000080b0b7210 */ /* 0x000fc60007f3e0ff */
[----:B------:R-:W-:Y:S02]  /*0660*/  IMAD.X R7, RZ, RZ, R7, P0 ;  /* 0x000000ffff077224 */ /* 0x000fe400000e0607 */
[----:B------:R-:W-:-:S03]  /*0670*/  IMAD.WIDE.U32 R8, R11, R4, RZ ;  /* 0x000000040b087225 */ /* 0x000fc600078e00ff */
[----:B------:R-:W-:Y:S01]  /*0680*/  IADD3.X R7, PT, PT, RZ, R7, RZ, P1, !PT ;  /* 0x00000007ff077210 */ /* 0x000fe20000ffe4ff */
[----:B------:R-:W-:Y:S01]  /*0690*/  IMAD R11, R11, R5, R9 ;  /* 0x000000050b0b7224 */ /* 0x000fe200078e0209 */
[----:B------:R-:W-:-:S03]  /*06a0*/  IADD3 R13, P1, PT, -R8, R3, RZ ;  /* 0x00000003080d7210 */ /* 0x000fc60007f3e1ff */
[-C--:B------:R-:W-:Y:S01]  /*06b0*/  IMAD R7, R7, R4.reuse, R11 ;  /* 0x0000000407077224 */ /* 0x080fe200078e020b */
[----:B------:R-:W-:-:S03]  /*06c0*/  ISETP.GE.U32.AND P0, PT, R13, R4, PT ;  /* 0x000000040d00720c */ /* 0x000fc60003f06070 */
[----:B------:R-:W-:Y:S01]  /*06d0*/  IMAD.X R8, R2, 0x1, ~R7, P1 ;  /* 0x0000000102087824 */ /* 0x000fe200008e0e07 */
[----:B------:R-:W-:-:S04]  /*06e0*/  IADD3 R9, P1, PT, R13, -R4, RZ ;  /* 0x800000040d097210 */ /* 0x000fc80007f3e0ff */
[CC--:B------:R-:W-:Y:S02]  /*06f0*/  ISETP.GE.U32.AND.EX P0, PT, R8.reuse, R5.reuse, PT, P0 ;  /* 0x000000050800720c */ /* 0x0c0fe40003f06100 */
[----:B------:R-:W-:Y:S02]  /*0700*/  IADD3.X R10, PT, PT, R8, ~R5, RZ, P1, !PT ;  /* 0x80000005080a7210 */ /* 0x000fe40000ffe4ff */
[----:B------:R-:W-:Y:S02]  /*0710*/  SEL R9, R9, R13, P0 ;  /* 0x0000000d09097207 */ /* 0x000fe40000000000 */
[----:B------:R-:W-:Y:S02]  /*0720*/  SEL R10, R10, R8, P0 ;  /* 0x000000080a0a7207 */ /* 0x000fe40000000000 */
[CC--:B------:R-:W-:Y:S02]  /*0730*/  ISETP.GE.U32.AND P0, PT, R9.reuse, R4.reuse, PT ;  /* 0x000000040900720c */ /* 0x0c0fe40003f06070 */
[----:B------:R-:W-:-:S02]  /*0740*/  IADD3 R7, P2, PT, R9, -R4, RZ ;  /* 0x8000000409077210 */ /* 0x000fc40007f5e0ff */
[----:B------:R-:W-:Y:S02]  /*0750*/  ISETP.GE.U32.AND.EX P0, PT, R10, R5, PT, P0 ;  /* 0x000000050a00720c */ /* 0x000fe40003f06100 */
[----:B------:R-:W-:Y:S01]  /*0760*/  ISETP.NE.U32.AND P1, PT, R4, RZ, PT ;  /* 0x000000ff0400720c */ /* 0x000fe20003f25070 */
[----:B------:R-:W-:Y:S01]  /*0770*/  IMAD.X R8, R10, 0x1, ~R5, P2 ;  /* 0x000000010a087824 */ /* 0x000fe200010e0e05 */
[----:B------:R-:W-:Y:S01]  /*0780*/  SEL R4, R7, R9, P0 ;  /* 0x0000000907047207 */ /* 0x000fe20000000000 */
[----:B------:R-:W-:Y:S01]  /*0790*/  HFMA2 R7, -RZ, RZ, 0, 0 ;  /* 0x00000000ff077431 */ /* 0x000fe200000001ff */
[----:B------:R-:W-:Y:S02]  /*07a0*/  ISETP.NE.AND.EX P1, PT, R5, RZ, PT, P1 ;  /* 0x000000ff0500720c */ /* 0x000fe40003f25310 */
[----:B------:R-:W-:Y:S02]  /*07b0*/  SEL R5, R8, R10, P0 ;  /* 0x0000000a08057207 */ /* 0x000fe40000000000 */
[----:B------:R-:W-:-:S02]  /*07c0*/  SEL R4, R4, 0xffffffff, P1 ;  /* 0xffffffff04047807 */ /* 0x000fc40000800000 */
[----:B------:R-:W-:Y:S01]  /*07d0*/  SEL R5, R5, 0xffffffff, P1 ;  /* 0xffffffff05057807 */ /* 0x000fe20000800000 */
[----:B------:R-:W-:Y:S06]  /*07e0*/  RET.REL.NODEC R6 `(_Z16meanCenterKernelPdS_mm) ;  /* 0xfffffff806047950 */ /* 0x000fec0003c3ffff */
.L_x_4:
[----:B------:R-:W-:-:S00]  /*07f0*/  BRA `(.L_x_4) ;  /* 0xfffffffc00fc7947 */ /* 0x000fc0000383ffff */
[----:B------:R-:W-:-:S00]  /*0800*/  NOP ;  /* 0x0000000000007918 */ /* 0x000fc00000000000 */
[----:B------:R-:W-:-:S00]  /*0810*/  NOP ;  /* 0x0000000000007918 */ /* 0x000fc00000000000 */
[----:B------:R-:W-:-:S00]  /*0820*/  NOP ;  /* 0x0000000000007918 */ /* 0x000fc00000000000 */
[----:B------:R-:W-:-:S00]  /*0830*/  NOP ;  /* 0x0000000000007918 */ /* 0x000fc00000000000 */
[----:B------:R-:W-:-:S00]  /*0840*/  NOP ;  /* 0x0000000000007918 */ /* 0x000fc00000000000 */
[----:B------:R-:W-:-:S00]  /*0850*/  NOP ;  /* 0x0000000000007918 */ /* 0x000fc00000000000 */
[----:B------:R-:W-:-:S00]  /*0860*/  NOP ;  /* 0x0000000000007918 */ /* 0x000fc00000000000 */
[----:B------:R-:W-:-:S00]  /*0870*/  NOP ;  /* 0x0000000000007918 */ /* 0x000fc00000000000 */
.L_x_77:


//--------------------- .text._Z15normalizeKernelPdmm --------------------------
	.section	.text._Z15normalizeKernelPdmm,"ax",@progbits
	.align	128
        .global         _Z15normalizeKernelPdmm
        .type           _Z15normalizeKernelPdmm,@function
        .size           _Z15normalizeKernelPdmm,(.L_x_79 - _Z15normalizeKernelPdmm)
        .other          _Z15normalizeKernelPdmm,@"STO_CUDA_ENTRY STV_DEFAULT"
_Z15normalizeKernelPdmm:
.text._Z15normalizeKernelPdmm:
[----:B------:R-:W-:Y:S01]  /*0000*/  LDC R1, c[0x0][0x37c] ;  /* 0x0000df00ff017b82 */ /* 0x000fe20000000800 */
[----:B------:R-:W0:Y:S07]  /*0010*/  S2R R2, SR_TID.X ;  /* 0x0000000000027919 */ /* 0x000e2e0000002100 */
[----:B------:R-:W0:Y:S01]  /*0020*/  S2UR UR4, SR_CTAID.X ;  /* 0x00000000000479c3 */ /* 0x000e220000002500 */
[----:B------:R-:W1:Y:S07]  /*0030*/  LDCU.64 UR6, c[0x0][0x388] ;  /* 0x00007100ff0677ac */ /* 0x000e6e0008000a00 */
[----:B------:R-:W0:Y:S02]  /*0040*/  LDC R5, c[0x0][0x360] ;  /* 0x0000d800ff057b82 */ /* 0x000e240000000800 */
[----:B0-----:R-:W-:-:S05]  /*0050*/  IMAD R2, R5, UR4, R2 ;  /* 0x0000000405027c24 */ /* 0x001fca000f8e0202 */
[----:B-1----:R-:W-:-:S04]  /*0060*/  ISETP.GE.U32.AND P0, PT, R2, UR6, PT ;  /* 0x0000000602007c0c */ /* 0x002fc8000bf06070 */
[----:B------:R-:W-:-:S13]  /*0070*/  ISETP.GE.U32.AND.EX P0, PT, RZ, UR7, PT, P0 ;  /* 0x00000007ff007c0c */ /* 0x000fda000bf06100 */
[----:B------:R-:W-:Y:S05]  /*0080*/  @P0 EXIT ;  /* 0x000000000000094d */ /* 0x000fea0003800000 */
[----:B------:R-:W0:Y:S01]  /*0090*/  LDCU UR4, c[0x0][0x370] ;  /* 0x00006e00ff0477ac */ /* 0x000e220008000800 */
[----:B------:R-:W-:Y:S01]  /*00a0*/  IMAD.MOV.U32 R3, RZ, RZ, RZ ;  /* 0x000000ffff037224 */ /* 0x000fe200078e00ff */
[----:B------:R-:W1:Y:S01]  /*00b0*/  LDCU.64 UR6, c[0x0][0x358] ;  /* 0x00006b00ff0677ac */ /* 0x000e620008000a00 */
[----:B------:R-:W2:Y:S01]  /*00c0*/  LDCU.64 UR8, c[0x0][0x380] ;  /* 0x00007000ff0877ac */ /* 0x000ea20008000a00 */
[----:B------:R-:W3:Y:S01]  /*00d0*/  LDCU.64 UR12, c[0x0][0x380] ;  /* 0x00007000ff0c77ac */ /* 0x000ee20008000a00 */
[----:B0-----:R-:W-:-:S07]  /*00e0*/  IMAD R5, R5, UR4, RZ ;  /* 0x0000000405057c24 */ /* 0x001fce000f8e02ff */
.L_x_14:
[----:B------:R-:W0:Y:S01]  /*00f0*/  LDCU.64 UR4, c[0x0][0x390] ;  /* 0x00007200ff0477ac */ /* 0x000e220008000a00 */
[----:B------:R-:W-:Y:S01]  /*0100*/  BSSY.RECONVERGENT B0, `(.L_x_5) ;  /* 0x000001e000007945 */ /* 0x000fe20003800200 */
[----:B------:R-:W-:Y:S01]  /*0110*/  CS2R R8, SRZ ;  /* 0x0000000000087805 */ /* 0x000fe2000001ff00 */
[----:B------:R-:W4:Y:S01]  /*0120*/  LDCU.64 UR10, c[0x0][0x388] ;  /* 0x00007100ff0a77ac */ /* 0x000f220008000a00 */
[----:B0-----:R-:W-:Y:S01]  /*0130*/  IMAD R25, R2, UR4, RZ ;  /* 0x0000000402197c24 */ /* 0x001fe2000f8e02ff */
[----:B------:R-:W-:-:S04]  /*0140*/  IADD3 R2, P3, PT, R5, R2, RZ ;  /* 0x0000000205027210 */ /* 0x000fc80007f7e0ff */
[----:B------:R-:W-:Y:S01]  /*0150*/  IADD3 R4, P0, PT, R25, UR4, RZ ;  /* 0x0000000419047c10 */ /* 0x000fe2000ff1e0ff */
[----:B------:R-:W-:Y:S01]  /*0160*/  IMAD.X R3, RZ, RZ, R3, P3 ;  /* 0x000000ffff037224 */ /* 0x000fe200018e0603 */
[----:B------:R-:W-:Y:S02]  /*0170*/  SHF.R.S32.HI R21, RZ, 0x1f, R25 ;  /* 0x0000001fff157819 */ /* 0x000fe40000011419 */
[----:B------:R-:W-:Y:S02]  /*0180*/  ISETP.GT.U32.AND P2, PT, R4, R25, PT ;  /* 0x000000190400720c */ /* 0x000fe40003f44070 */
[----:B------:R-:W-:Y:S02]  /*0190*/  IADD3.X R24, PT, PT, R21, UR5, RZ, P0, !PT ;  /* 0x0000000515187c10 */ /* 0x000fe400087fe4ff */
[----:B----4-:R-:W-:Y:S02]  /*01a0*/  ISETP.GE.U32.AND P0, PT, R2, UR10, PT ;  /* 0x0000000a02007c0c */ /* 0x010fe4000bf06070 */
[----:B------:R-:W-:-:S02]  /*01b0*/  ISETP.GT.U32.AND.EX P2, PT, R24, R21, PT, P2 ;  /* 0x000000151800720c */ /* 0x000fc40003f44120 */
[----:B------:R-:W-:Y:S02]  /*01c0*/  ISETP.GT.U32.AND P1, PT, R4, R25, PT ;  /* 0x000000190400720c */ /* 0x000fe40003f24070 */
[----:B------:R-:W-:Y:S02]  /*01d0*/  ISETP.GE.U32.AND.EX P0, PT, R3, UR11, PT, P0 ;  /* 0x0000000b03007c0c */ /* 0x000fe4000bf06100 */
[----:B------:R-:W-:-:S07]  /*01e0*/  ISETP.GT.U32.AND.EX P1, PT, R24, R21, PT, P1 ;  /* 0x000000151800720c */ /* 0x000fce0003f24110 */
[----:B------:R-:W-:Y:S06]  /*01f0*/  @!P2 BRA `(.L_x_6) ;  /* 0x000000000038a947 */ /* 0x000fec0003800000 */
[----:B------:R-:W-:Y:S01]  /*0200*/  IMAD.MOV.U32 R11, RZ, RZ, R25 ;  /* 0x000000ffff0b7224 */ /* 0x000fe200078e0019 */
[----:B------:R-:W-:Y:S01]  /*0210*/  CS2R R8, SRZ ;  /* 0x0000000000087805 */ /* 0x000fe2000001ff00 */
[----:B------:R-:W-:Y:S02]  /*0220*/  IMAD.MOV.U32 R10, RZ, RZ, R21 ;  /* 0x000000ffff0a7224 */ /* 0x000fe400078e0015 */
[----:B------:R-:W-:-:S07]  /*0230*/  IMAD.MOV.U32 R0, RZ, RZ, R25 ;  /* 0x000000ffff007224 */ /* 0x000fce00078e0019 */
.L_x_7:
[----:B--2---:R-:W-:-:S04]  /*0240*/  LEA R6, P2, R11, UR8, 0x3 ;  /* 0x000000080b067c11 */ /* 0x004fc8000f8418ff */
[----:B------:R-:W-:-:S06]  /*0250*/  LEA.HI.X R7, R11, UR9, R10, 0x3, P2 ;  /* 0x000000090b077c11 */ /* 0x000fcc00090f1c0a */
[----:B-1----:R-:W2:Y:S01]  /*0260*/  LDG.E.64 R6, desc[UR6][R6.64] ;  /* 0x0000000606067981 */ /* 0x002ea2000c1e1b00 */
[----:B------:R-:W-:-:S04]  /*0270*/  VIADD R11, R0, 0x1 ;  /* 0x00000001000b7836 */ /* 0x000fc80000000000 */
[--C-:B------:R-:W-:Y:S01]  /*0280*/  IMAD.MOV.U32 R0, RZ, RZ, R11.reuse ;  /* 0x000000ffff007224 */ /* 0x100fe200078e000b */
[----:B------:R-:W-:Y:S02]  /*0290*/  ISETP.GT.U32.AND P2, PT, R4, R11, PT ;  /* 0x0000000b0400720c */ /* 0x000fe40003f44070 */
[----:B------:R-:W-:-:S04]  /*02a0*/  SHF.R.S32.HI R10, RZ, 0x1f, R11 ;  /* 0x0000001fff0a7819 */ /* 0x000fc8000001140b */
[----:B------:R-:W-:Y:S01]  /*02b0*/  ISETP.GT.U32.AND.EX P2, PT, R24, R10, PT, P2 ;  /* 0x0000000a1800720c */ /* 0x000fe20003f44120 */
[----:B--2---:R-:W-:-:S12]  /*02c0*/  DFMA R8, R6, R6, R8 ;  /* 0x000000060608722b */ /* 0x004fd80000000008 */
[----:B------:R-:W-:Y:S05]  /*02d0*/  @P2 BRA `(.L_x_7) ;  /* 0xfffffffc00d82947 */ /* 0x000fea000383ffff */
.L_x_6:
[----:B-123--:R-:W-:Y:S05]  /*02e0*/  BSYNC.RECONVERGENT B0 ;  /* 0x0000000000007941 */ /* 0x00efea0003800200 */
.L_x_5:
[----:B------:R-:W-:Y:S04]  /*02f0*/  BSSY.RECONVERGENT B0, `(.L_x_8) ;  /* 0x0000039000007945 */ /* 0x000fe80003800200 */
[----:B------:R-:W-:Y:S05]  /*0300*/  @!P1 BRA `(.L_x_9) ;  /* 0x0000000000dc9947 */ /* 0x000fea0003800000 */
[----:B------:R-:W0:Y:S01]  /*0310*/  MUFU.RSQ64H R11, R9 ;  /* 0x00000009000b7308 */ /* 0x000e220000001c00 */
[----:B------:R-:W-:Y:S01]  /*0320*/  VIADD R10, R9, 0xfcb00000 ;  /* 0xfcb00000090a7836 */ /* 0x000fe20000000000 */
[----:B------:R-:W-:Y:S01]  /*0330*/  BSSY.RECONVERGENT B1, `(.L_x_10) ;  /* 0x0000015000017945 */ /* 0x000fe20003800200 */
[----:B------:R-:W-:Y:S02]  /*0340*/  IMAD.MOV.U32 R12, RZ, RZ, 0x0 ;  /* 0x00000000ff0c7424 */ /* 0x000fe400078e00ff */
[----:B------:R-:W-:Y:S01]  /*0350*/  IMAD.MOV.U32 R13, RZ, RZ, 0x3fd80000 ;  /* 0x3fd80000ff0d7424 */ /* 0x000fe200078e00ff */
[----:B------:R-:W-:Y:S01]  /*0360*/  ISETP.GE.U32.AND P1, PT, R10, 0x7ca00000, PT ;  /* 0x7ca000000a00780c */ /* 0x000fe20003f26070 */
[----:B0-----:R-:W-:-:S08]  /*0370*/  DMUL R6, R10, R10 ;  /* 0x0000000a0a067228 */ /* 0x001fd00000000000 */
[----:B------:R-:W-:-:S08]  /*0380*/  DFMA R6, -R6, R8, 1 ;  /* 0x3ff000000606742b */ /* 0x000fd00000000108 */
[----:B------:R-:W-:Y:S02]  /*0390*/  DFMA R12, R6, R12, 0.5 ;  /* 0x3fe00000060c742b */ /* 0x000fe4000000000c */
[----:B------:R-:W-:-:S08]  /*03a0*/  DMUL R6, R10, R6 ;  /* 0x000000060a067228 */ /* 0x000fd00000000000 */
[----:B------:R-:W-:-:S08]  /*03b0*/  DFMA R12, R12, R6, R10 ;  /* 0x000000060c0c722b */ /* 0x000fd0000000000a */
[----:B------:R-:W-:Y:S02]  /*03c0*/  DMUL R14, R12, R8 ;  /* 0x000000080c0e7228 */ /* 0x000fe40000000000 */
[----:B------:R-:W-:Y:S02]  /*03d0*/  VIADD R19, R13, 0xfff00000 ;  /* 0xfff000000d137836 */ /* 0x000fe40000000000 */
[----:B------:R-:W-:-:S04]  /*03e0*/  IMAD.MOV.U32 R18, RZ, RZ, R12 ;  /* 0x000000ffff127224 */ /* 0x000fc800078e000c */
[----:B------:R-:W-:-:S08]  /*03f0*/  DFMA R16, R14, -R14, R8 ;  /* 0x8000000e0e10722b */ /* 0x000fd00000000008 */
[----:B------:R-:W-:Y:S01]  /*0400*/  DFMA R6, R16, R18, R14 ;  /* 0x000000121006722b */ /* 0x000fe2000000000e */
[----:B------:R-:W-:Y:S10]  /*0410*/  @!P1 BRA `(.L_x_11) ;  /* 0x0000000000189947 */ /* 0x000ff40003800000 */
[----:B------:R-:W-:Y:S01]  /*0420*/  IMAD.MOV.U32 R6, RZ, RZ, R8 ;  /* 0x000000ffff067224 */ /* 0x000fe200078e0008 */
[----:B------:R-:W-:Y:S01]  /*0430*/  MOV R0, 0x460 ;  /* 0x0000046000007802 */ /* 0x000fe20000000f00 */
[----:B------:R-:W-:-:S07]  /*0440*/  IMAD.MOV.U32 R7, RZ, RZ, R9 ;  /* 0x000000ffff077224 */ /* 0x000fce00078e0009 */
[----:B------:R-:W-:Y:S05]  /*0450*/  CALL.REL.NOINC `($__internal_2_$__cuda_sm20_dsqrt_rn_f64_mediumpath_v1) ;  /* 0x0000000800087944 */ /* 0x000fea0003c00000 */
[----:B------:R-:W-:Y:S02]  /*0460*/  IMAD.MOV.U32 R6, RZ, RZ, R8 ;  /* 0x000000ffff067224 */ /* 0x000fe400078e0008 */
[----:B------:R-:W-:-:S07]  /*0470*/  IMAD.MOV.U32 R7, RZ, RZ, R9 ;  /* 0x000000ffff077224 */ /* 0x000fce00078e0009 */
.L_x_11:
[----:B------:R-:W-:Y:S05]  /*0480*/  BSYNC.RECONVERGENT B1 ;  /* 0x0000000000017941 */ /* 0x000fea0003800200 */
.L_x_10:
[----:B------:R-:W-:-:S04]  /*0490*/  LEA R8, P1, R25, UR12, 0x3 ;  /* 0x0000000c19087c11 */ /* 0x000fc8000f8218ff */
[----:B------:R-:W-:-:S05]  /*04a0*/  LEA.HI.X R9, R25, UR13, R21, 0x3, P1 ;  /* 0x0000000d19097c11 */ /* 0x000fca00088f1c15 */
[----:B------:R-:W2:Y:S01]  /*04b0*/  LDG.E.64 R12, desc[UR6][R8.64] ;  /* 0x00000006080c7981 */ /* 0x000ea2000c1e1b00 */
[----:B------:R-:W0:Y:S01]  /*04c0*/  MUFU.RCP64H R11, R7 ;  /* 0x00000007000b7308 */ /* 0x000e220000001800 */
[----:B------:R-:W-:Y:S01]  /*04d0*/  IMAD.MOV.U32 R10, RZ, RZ, 0x1 ;  /* 0x00000001ff0a7424 */ /* 0x000fe200078e00ff */
[----:B------:R-:W-:Y:S05]  /*04e0*/  BSSY.RECONVERGENT B1, `(.L_x_12) ;  /* 0x0000013000017945 */ /* 0x000fea0003800200 */
[----:B0-----:R-:W-:-:S08]  /*04f0*/  DFMA R14, -R6, R10, 1 ;  /* 0x3ff00000060e742b */ /* 0x001fd0000000010a */
[----:B------:R-:W-:-:S08]  /*0500*/  DFMA R14, R14, R14, R14 ;  /* 0x0000000e0e0e722b */ /* 0x000fd0000000000e */
[----:B------:R-:W-:-:S08]  /*0510*/  DFMA R14, R10, R14, R10 ;  /* 0x0000000e0a0e722b */ /* 0x000fd0000000000a */
[----:B------:R-:W-:-:S08]  /*0520*/  DFMA R10, -R6, R14, 1 ;  /* 0x3ff00000060a742b */ /* 0x000fd0000000010e */
[----:B------:R-:W-:-:S08]  /*0530*/  DFMA R10, R14, R10, R14 ;  /* 0x0000000a0e0a722b */ /* 0x000fd0000000000e */
[----:B--2---:R-:W-:Y:S01]  /*0540*/  DMUL R14, R12, R10 ;  /* 0x0000000a0c0e7228 */ /* 0x004fe20000000000 */
[----:B------:R-:W-:-:S07]  /*0550*/  FSETP.GEU.AND P2, PT, |R13|, 6.5827683646048100446e-37, PT ;  /* 0x036000000d00780b */ /* 0x000fce0003f4e200 */
[----:B------:R-:W-:-:S08]  /*0560*/  DFMA R16, -R6, R14, R12 ;  /* 0x0000000e0610722b */ /* 0x000fd0000000010c */
[----:B------:R-:W-:-:S10]  /*0570*/  DFMA R10, R10, R16, R14 ;  /* 0x000000100a0a722b */ /* 0x000fd4000000000e */
[----:B------:R-:W-:-:S05]  /*0580*/  FFMA R0, RZ, R7, R11 ;  /* 0x00000007ff007223 */ /* 0x000fca000000000b */
[----:B------:R-:W-:-:S13]  /*0590*/  FSETP.GT.AND P1, PT, |R0|, 1.469367938527859385e-39, PT ;  /* 0x001000000000780b */ /* 0x000fda0003f24200 */
[----:B------:R-:W-:Y:S05]  /*05a0*/  @P1 BRA P2, `(.L_x_13) ;  /* 0x0000000000181947 */ /* 0x000fea0001000000 */
[----:B------:R-:W-:Y:S01]  /*05b0*/  IMAD.MOV.U32 R14, RZ, RZ, R6 ;  /* 0x000000ffff0e7224 */ /* 0x000fe200078e0006 */
[----:B------:R-:W-:Y:S01]  /*05c0*/  MOV R0, 0x5f0 ;  /* 0x000005f000007802 */ /* 0x000fe20000000f00 */
[----:B------:R-:W-:-:S07]  /*05d0*/  IMAD.MOV.U32 R15, RZ, RZ, R7 ;  /* 0x000000ffff0f7224 */ /* 0x000fce00078e0007 */
[----:B------:R-:W-:Y:S05]  /*05e0*/  CALL.REL.NOINC `($__internal_1_$__cuda_sm20_div_rn_f64_full) ;  /* 0x0000000000307944 */ /* 0x000fea0003c00000 */
[----:B------:R-:W-:Y:S02]  /*05f0*/  IMAD.MOV.U32 R10, RZ, RZ, R18 ;  /* 0x000000ffff0a7224 */ /* 0x000fe400078e0012 */
[----:B------:R-:W-:-:S07]  /*0600*/  IMAD.MOV.U32 R11, RZ, RZ, R19 ;  /* 0x000000ffff0b7224 */ /* 0x000fce00078e0013 */
.L_x_13:
[----:B------:R-:W-:Y:S05]  /*0610*/  BSYNC.RECONVERGENT B1 ;  /* 0x0000000000017941 */ /* 0x000fea0003800200 */
.L_x_12:
[----:B------:R-:W-:Y:S01]  /*0620*/  VIADD R25, R25, 0x1 ;  /* 0x0000000119197836 */ /* 0x000fe20000000000 */
[----:B------:R0:W-:Y:S04]  /*0630*/  STG.E.64 desc[UR6][R8.64], R10 ;  /* 0x0000000a08007986 */ /* 0x0001e8000c101b06 */
[----:B------:R-:W-:Y:S02]  /*0640*/  ISETP.GT.U32.AND P1, PT, R4, R25, PT ;  /* 0x000000190400720c */ /* 0x000fe40003f24070 */
[----:B------:R-:W-:-:S04]  /*0650*/  SHF.R.S32.HI R21, RZ, 0x1f, R25 ;  /* 0x0000001fff157819 */ /* 0x000fc80000011419 */
[----:B------:R-:W-:-:S13]  /*0660*/  ISETP.GT.U32.AND.EX P1, PT, R24, R21, PT, P1 ;  /* 0x000000151800720c */ /* 0x000fda0003f24110 */
[----:B0-----:R-:W-:Y:S05]  /*0670*/  @P1 BRA `(.L_x_10) ;  /* 0xfffffffc00841947 */ /* 0x001fea000383ffff */
.L_x_9:
[----:B------:R-:W-:Y:S05]  /*0680*/  BSYNC.RECONVERGENT B0 ;  /* 0x0000000000007941 */ /* 0x000fea0003800200 */
.L_x_8:
[----:B------:R-:W-:Y:S05]  /*0690*/  @!P0 BRA `(.L_x_14) ;  /* 0xfffffff800948947 */ /* 0x000fea000383ffff */
[----:B------:R-:W-:Y:S05]  /*06a0*/  EXIT ;  /* 0x000000000000794d */ /* 0x000fea0003800000 */
        .weak           $__internal_1_$__cuda_sm20_div_rn_f64_full
        .type           $__internal_1_$__cuda_sm20_div_rn_f64_full,@function
        .size           $__internal_1_$__cuda_sm20_div_rn_f64_full,($__internal_2_$__cuda_sm20_dsqrt_rn_f64_mediumpath_v1 - $__internal_1_$__cuda_sm20_div_rn_f64_full)
$__internal_1_$__cuda_sm20_div_rn_f64_full:
[----:B------:R-:W-:Y:S01]  /*06b0*/  IMAD.MOV.U32 R11, RZ, RZ, R13 ;  /* 0x000000ffff0b7224 */ /* 0x000fe200078e000d */
[C---:B------:R-:W-:Y:S01]  /*06c0*/  FSETP.GEU.AND P1, PT, |R15|.reuse, 1.469367938527859385e-39, PT ;  /* 0x001000000f00780b */ /* 0x040fe20003f2e200 */
[----:B------:R-:W-:Y:S01]  /*06d0*/  IMAD.MOV.U32 R10, RZ, RZ, R12 ;  /* 0x000000ffff0a7224 */ /* 0x000fe200078e000c */
[----:B------:R-:W-:Y:S01]  /*06e0*/  LOP3.LUT R12, R15, 0x800fffff, RZ, 0xc0, !PT ;  /* 0x800fffff0f0c7812 */ /* 0x000fe200078ec0ff */
[----:B------:R-:W-:Y:S01]  /*06f0*/  IMAD.MOV.U32 R27, RZ, RZ, 0x1ca00000 ;  /* 0x1ca00000ff1b7424 */ /* 0x000fe200078e00ff */
[C---:B------:R-:W-:Y:S01]  /*0700*/  FSETP.GEU.AND P3, PT, |R11|.reuse, 1.469367938527859385e-39, PT ;  /* 0x001000000b00780b */ /* 0x040fe20003f6e200 */
[----:B------:R-:W-:Y:S01]  /*0710*/  IMAD.MOV.U32 R16, RZ, RZ, R10 ;  /* 0x000000ffff107224 */ /* 0x000fe200078e000a */
[----:B------:R-:W-:Y:S01]  /*0720*/  LOP3.LUT R13, R12, 0x3ff00000, RZ, 0xfc, !PT ;  /* 0x3ff000000c0d7812 */ /* 0x000fe200078efcff */
[----:B------:R-:W-:Y:S01]  /*0730*/  IMAD.MOV.U32 R12, RZ, RZ, R14 ;  /* 0x000000ffff0c7224 */ /* 0x000fe200078e000e */
[----:B------:R-:W-:Y:S01]  /*0740*/  LOP3.LUT R26, R11, 0x7ff00000, RZ, 0xc0, !PT ;  /* 0x7ff000000b1a7812 */ /* 0x000fe200078ec0ff */
[----:B------:R-:W-:Y:S01]  /*0750*/  IMAD.MOV.U32 R18, RZ, RZ, 0x1 ;  /* 0x00000001ff127424 */ /* 0x000fe200078e00ff */
[----:B------:R-:W-:Y:S01]  /*0760*/  LOP3.LUT R29, R15, 0x7ff00000, RZ, 0xc0, !PT ;  /* 0x7ff000000f1d7812 */ /* 0x000fe200078ec0ff */
[----:B------:R-:W-:Y:S02]  /*0770*/  BSSY.RECONVERGENT B2, `(.L_x_15) ;  /* 0x000004d000027945 */ /* 0x000fe40003800200 */
[----:B------:R-:W-:Y:S01]  /*0780*/  @!P1 DMUL R12, R14, 8.98846567431157953865e+307 ;  /* 0x7fe000000e0c9828 */ /* 0x000fe20000000000 */
[----:B------:R-:W-:-:S03]  /*0790*/  ISETP.GE.U32.AND P2, PT, R26, R29, PT ;  /* 0x0000001d1a00720c */ /* 0x000fc60003f46070 */
[----:B------:R-:W-:Y:S01]  /*07a0*/  @!P3 LOP3.LUT R17, R15, 0x7ff00000, RZ, 0xc0, !PT ;  /* 0x7ff000000f11b812 */ /* 0x000fe200078ec0ff */
[----:B------:R-:W-:Y:S01]  /*07b0*/  @!P3 IMAD.MOV.U32 R20, RZ, RZ, RZ ;  /* 0x000000ffff14b224 */ /* 0x000fe200078e00ff */
[----:B------:R-:W0:Y:S02]  /*07c0*/  MUFU.RCP64H R19, R13 ;  /* 0x0000000d00137308 */ /* 0x000e240000001800 */
[----:B------:R-:W-:Y:S02]  /*07d0*/  @!P3 ISETP.GE.U32.AND P4, PT, R26, R17, PT ;  /* 0x000000111a00b20c */ /* 0x000fe40003f86070 */
[C---:B------:R-:W-:Y:S02]  /*07e0*/  SEL R17, R27.reuse, 0x63400000, !P2 ;  /* 0x634000001b117807 */ /* 0x040fe40005000000 */
[----:B------:R-:W-:Y:S02]  /*07f0*/  @!P3 SEL R21, R27, 0x63400000, !P4 ;  /* 0x634000001b15b807 */ /* 0x000fe40006000000 */
[----:B------:R-:W-:-:S02]  /*0800*/  LOP3.LUT R17, R17, 0x800fffff, R11, 0xf8, !PT ;  /* 0x800fffff11117812 */ /* 0x000fc400078ef80b */
[----:B------:R-:W-:Y:S02]  /*0810*/  @!P3 LOP3.LUT R21, R21, 0x80000000, R11, 0xf8, !PT ;  /* 0x800000001515b812 */ /* 0x000fe400078ef80b */
[----:B------:R-:W-:Y:S02]  /*0820*/  @!P1 LOP3.LUT R29, R13, 0x7ff00000, RZ, 0xc0, !PT ;  /* 0x7ff000000d1d9812 */ /* 0x000fe400078ec0ff */
[----:B------:R-:W-:-:S06]  /*0830*/  @!P3 LOP3.LUT R21, R21, 0x100000, RZ, 0xfc, !PT ;  /* 0x001000001515b812 */ /* 0x000fcc00078efcff */
[----:B------:R-:W-:Y:S02]  /*0840*/  @!P3 DFMA R16, R16, 2, -R20 ;  /* 0x400000001010b82b */ /* 0x000fe40000000814 */
[----:B0-----:R-:W-:-:S08]  /*0850*/  DFMA R20, R18, -R12, 1 ;  /* 0x3ff000001214742b */ /* 0x001fd0000000080c */
[----:B------:R-:W-:-:S08]  /*0860*/  DFMA R20, R20, R20, R20 ;  /* 0x000000141414722b */ /* 0x000fd00000000014 */
[----:B------:R-:W-:-:S08]  /*0870*/  DFMA R20, R18, R20, R18 ;  /* 0x000000141214722b */ /* 0x000fd00000000012 */
[----:B------:R-:W-:-:S08]  /*0880*/  DFMA R18, R20, -R12, 1 ;  /* 0x3ff000001412742b */ /* 0x000fd0000000080c */
[----:B------:R-:W-:-:S08]  /*0890*/  DFMA R18, R20, R18, R20 ;  /* 0x000000121412722b */ /* 0x000fd00000000014 */
[----:B------:R-:W-:-:S08]  /*08a0*/  DMUL R20, R18, R16 ;  /* 0x0000001012147228 */ /* 0x000fd00000000000 */
[----:B------:R-:W-:-:S08]  /*08b0*/  DFMA R22, R20, -R12, R16 ;  /* 0x8000000c1416722b */ /* 0x000fd00000000010 */
[----:B------:R-:W-:Y:S01]  /*08c0*/  DFMA R22, R18, R22, R20 ;  /* 0x000000161216722b */ /* 0x000fe20000000014 */
[----:B------:R-:W-:Y:S01]  /*08d0*/  IMAD.MOV.U32 R20, RZ, RZ, R26 ;  /* 0x000000ffff147224 */ /* 0x000fe200078e001a */
[----:B------:R-:W-:-:S05]  /*08e0*/  @!P3 LOP3.LUT R20, R17, 0x7ff00000, RZ, 0xc0, !PT ;  /* 0x7ff000001114b812 */ /* 0x000fca00078ec0ff */
[----:B------:R-:W-:-:S05]  /*08f0*/  VIADD R18, R20, 0xffffffff ;  /* 0xffffffff14127836 */ /* 0x000fca0000000000 */
[----:B------:R-:W-:Y:S01]  /*0900*/  ISETP.GT.U32.AND P1, PT, R18, 0x7feffffe, PT ;  /* 0x7feffffe1200780c */ /* 0x000fe20003f24070 */
[----:B------:R-:W-:-:S05]  /*0910*/  VIADD R18, R29, 0xffffffff ;  /* 0xffffffff1d127836 */ /* 0x000fca0000000000 */
[----:B------:R-:W-:-:S13]  /*0920*/  ISETP.GT.U32.OR P1, PT, R18, 0x7feffffe, P1 ;  /* 0x7feffffe1200780c */ /* 0x000fda0000f24470 */
[----:B------:R-:W-:Y:S05]  /*0930*/  @P1 BRA `(.L_x_16) ;  /* 0x00000000006c1947 */ /* 0x000fea0003800000 */
[----:B------:R-:W-:-:S04]  /*0940*/  LOP3.LUT R11, R15, 0x7ff00000, RZ, 0xc0, !PT ;  /* 0x7ff000000f0b7812 */ /* 0x000fc800078ec0ff */
[CC--:B------:R-:W-:Y:S02]  /*0950*/  VIADDMNMX R10, R26.reuse, -R11.reuse, 0xb9600000, !PT ;  /* 0xb96000001a0a7446 */ /* 0x0c0fe4000780090b */
[----:B------:R-:W-:Y:S02]  /*0960*/  ISETP.GE.U32.AND P1, PT, R26, R11, PT ;  /* 0x0000000b1a00720c */ /* 0x000fe40003f26070 */
[----:B------:R-:W-:Y:S02]  /*0970*/  VIMNMX R10, PT, PT, R10, 0x46a00000, PT ;  /* 0x46a000000a0a7848 */ /* 0x000fe40003fe0100 */
[----:B------:R-:W-:-:S05]  /*0980*/  SEL R27, R27, 0x63400000, !P1 ;  /* 0x634000001b1b7807 */ /* 0x000fca0004800000 */
[----:B------:R-:W-:Y:S02]  /*0990*/  IMAD.IADD R20, R10, 0x1, -R27 ;  /* 0x000000010a147824 */ /* 0x000fe400078e0a1b */
[----:B------:R-:W-:Y:S02]  /*09a0*/  IMAD.MOV.U32 R10, RZ, RZ, RZ ;  /* 0x000000ffff0a7224 */ /* 0x000fe400078e00ff */
[----:B------:R-:W-:-:S06]  /*09b0*/  VIADD R11, R20, 0x7fe00000 ;  /* 0x7fe00000140b7836 */ /* 0x000fcc0000000000 */
[----:B------:R-:W-:-:S10]  /*09c0*/  DMUL R18, R22, R10 ;  /* 0x0000000a16127228 */ /* 0x000fd40000000000 */
[----:B------:R-:W-:-:S13]  /*09d0*/  FSETP.GTU.AND P1, PT, |R19|, 1.469367938527859385e-39, PT ;  /* 0x001000001300780b */ /* 0x000fda0003f2c200 */
[----:B------:R-:W-:Y:S05]  /*09e0*/  @P1 BRA `(.L_x_17) ;  /* 0x0000000000941947 */ /* 0x000fea0003800000 */
[----:B------:R-:W-:Y:S01]  /*09f0*/  DFMA R12, R22, -R12, R16 ;  /* 0x8000000c160c722b */ /* 0x000fe20000000010 */
[----:B------:R-:W-:-:S09]  /*0a00*/  IMAD.MOV.U32 R10, RZ, RZ, RZ ;  /* 0x000000ffff0a7224 */ /* 0x000fd200078e00ff */
[C---:B------:R-:W-:Y:S02]  /*0a10*/  FSETP.NEU.AND P1, PT, R13.reuse, RZ, PT ;  /* 0x000000ff0d00720b */ /* 0x040fe40003f2d000 */
[----:B------:R-:W-:-:S04]  /*0a20*/  LOP3.LUT R15, R13, 0x80000000, R15, 0x48, !PT ;  /* 0x800000000d0f7812 */ /* 0x000fc800078e480f */
[----:B------:R-:W-:-:S07]  /*0a30*/  LOP3.LUT R11, R15, R11, RZ, 0xfc, !PT ;  /* 0x0000000b0f0b7212 */ /* 0x000fce00078efcff */
[----:B------:R-:W-:Y:S05]  /*0a40*/  @!P1 BRA `(.L_x_17) ;  /* 0x00000000007c9947 */ /* 0x000fea0003800000 */
[----:B------:R-:W-:Y:S01]  /*0a50*/  IMAD.MOV R13, RZ, RZ, -R20 ;  /* 0x000000ffff0d7224 */ /* 0x000fe200078e0a14 */
[----:B------:R-:W-:Y:S01]  /*0a60*/  DMUL.RP R10, R22, R10 ;  /* 0x0000000a160a7228 */ /* 0x000fe20000008000 */
[----:B------:R-:W-:-:S06]  /*0a70*/  IMAD.MOV.U32 R12, RZ, RZ, RZ ;  /* 0x000000ffff0c7224 */ /* 0x000fcc00078e00ff */
[----:B------:R-:W-:-:S03]  /*0a80*/  DFMA R12, R18, -R12, R22 ;  /* 0x8000000c120c722b */ /* 0x000fc60000000016 */
[----:B------:R-:W-:-:S03]  /*0a90*/  LOP3.LUT R15, R11, R15, RZ, 0x3c, !PT ;  /* 0x0000000f0b0f7212 */ /* 0x000fc600078e3cff */
[----:B------:R-:W-:-:S04]  /*0aa0*/  IADD3 R12, PT, PT, -R20, -0x43300000, RZ ;  /* 0xbcd00000140c7810 */ /* 0x000fc80007ffe1ff */
[----:B------:R-:W-:-:S04]  /*0ab0*/  FSETP.NEU.AND P1, PT, |R13|, R12, PT ;  /* 0x0000000c0d00720b */ /* 0x000fc80003f2d200 */
[----:B------:R-:W-:Y:S02]  /*0ac0*/  FSEL R18, R10, R18, !P1 ;  /* 0x000000120a127208 */ /* 0x000fe40004800000 */
[----:B------:R-:W-:Y:S01]  /*0ad0*/  FSEL R19, R15, R19, !P1 ;  /* 0x000000130f137208 */ /* 0x000fe20004800000 */
[----:B------:R-:W-:Y:S06]  /*0ae0*/  BRA `(.L_x_17) ;  /* 0x0000000000547947 */ /* 0x000fec0003800000 */
.L_x_16:
[----:B------:R-:W-:-:S14]  /*0af0*/  DSETP.NAN.AND P1, PT, R10, R10, PT ;  /* 0x0000000a0a00722a */ /* 0x000fdc0003f28000 */
[----:B------:R-:W-:Y:S05]  /*0b00*/  @P1 BRA `(.L_x_18) ;  /* 0x0000000000441947 */ /* 0x000fea0003800000 */
[----:B------:R-:W-:-:S14]  /*0b10*/  DSETP.NAN.AND P1, PT, R14, R14, PT ;  /* 0x0000000e0e00722a */ /* 0x000fdc0003f28000 */
[----:B------:R-:W-:Y:S05]  /*0b20*/  @P1 BRA `(.L_x_19) ;  /* 0x0000000000301947 */ /* 0x000fea0003800000 */
[----:B------:R-:W-:Y:S01]  /*0b30*/  ISETP.NE.AND P1, PT, R20, R29, PT ;  /* 0x0000001d1400720c */ /* 0x000fe20003f25270 */
[----:B------:R-:W-:Y:S02]  /*0b40*/  IMAD.MOV.U32 R18, RZ, RZ, 0x0 ;  /* 0x00000000ff127424 */ /* 0x000fe400078e00ff */
[----:B------:R-:W-:-:S10]  /*0b50*/  IMAD.MOV.U32 R19, RZ, RZ, -0x80000 ;  /* 0xfff80000ff137424 */ /* 0x000fd400078e00ff */
[----:B------:R-:W-:Y:S05]  /*0b60*/  @!P1 BRA `(.L_x_17) ;  /* 0x0000000000349947 */ /* 0x000fea0003800000 */
[----:B------:R-:W-:Y:S02]  /*0b70*/  ISETP.NE.AND P1, PT, R20, 0x7ff00000, PT ;  /* 0x7ff000001400780c */ /* 0x000fe40003f25270 */
[----:B------:R-:W-:Y:S02]  /*0b80*/  LOP3.LUT R19, R11, 0x80000000, R15, 0x48, !PT ;  /* 0x800000000b137812 */ /* 0x000fe400078e480f */
[----:B------:R-:W-:-:S13]  /*0b90*/  ISETP.EQ.OR P1, PT, R29, RZ, !P1 ;  /* 0x000000ff1d00720c */ /* 0x000fda0004f22670 */
[----:B------:R-:W-:Y:S01]  /*0ba0*/  @P1 LOP3.LUT R10, R19, 0x7ff00000, RZ, 0xfc, !PT ;  /* 0x7ff00000130a1812 */ /* 0x000fe200078efcff */
[----:B------:R-:W-:Y:S02]  /*0bb0*/  @!P1 IMAD.MOV.U32 R18, RZ, RZ, RZ ;  /* 0x000000ffff129224 */ /* 0x000fe400078e00ff */
[----:B------:R-:W-:Y:S02]  /*0bc0*/  @P1 IMAD.MOV.U32 R18, RZ, RZ, RZ ;  /* 0x000000ffff121224 */ /* 0x000fe400078e00ff */
[----:B------:R-:W-:Y:S01]  /*0bd0*/  @P1 IMAD.MOV.U32 R19, RZ, RZ, R10 ;  /* 0x000000ffff131224 */ /* 0x000fe200078e000a */
[----:B------:R-:W-:Y:S06]  /*0be0*/  BRA `(.L_x_17) ;  /* 0x0000000000147947 */ /* 0x000fec0003800000 */
.L_x_19:
[----:B------:R-:W-:Y:S01]  /*0bf0*/  LOP3.LUT R19, R15, 0x80000, RZ, 0xfc, !PT ;  /* 0x000800000f137812 */ /* 0x000fe200078efcff */
[----:B------:R-:W-:Y:S01]  /*0c00*/  IMAD.MOV.U32 R18, RZ, RZ, R14 ;  /* 0x000000ffff127224 */ /* 0x000fe200078e000e */
[----:B------:R-:W-:Y:S06]  /*0c10*/  BRA `(.L_x_17) ;  /* 0x0000000000087947 */ /* 0x000fec0003800000 */
.L_x_18:
[----:B------:R-:W-:Y:S01]  /*0c20*/  LOP3.LUT R19, R11, 0x80000, RZ, 0xfc, !PT ;  /* 0x000800000b137812 */ /* 0x000fe200078efcff */
[----:B------:R-:W-:-:S07]  /*0c30*/  IMAD.MOV.U32 R18, RZ, RZ, R10 ;  /* 0x000000ffff127224 */ /* 0x000fce00078e000a */
.L_x_17:
[----:B------:R-:W-:Y:S05]  /*0c40*/  BSYNC.RECONVERGENT B2 ;  /* 0x0000000000027941 */ /* 0x000fea0003800200 */
.L_x_15:
[----:B------:R-:W-:Y:S02]  /*0c50*/  IMAD.MOV.U32 R10, RZ, RZ, R0 ;  /* 0x000000ffff0a7224 */ /* 0x000fe400078e0000 */
[----:B------:R-:W-:-:S04]  /*0c60*/  IMAD.MOV.U32 R11, RZ, RZ, 0x0 ;  /* 0x00000000ff0b7424 */ /* 0x000fc800078e00ff */
[----:B------:R-:W-:Y:S05]  /*0c70*/  RET.REL.NODEC R10 `(_Z15normalizeKernelPdmm) ;  /* 0xfffffff00ae07950 */ /* 0x000fea0003c3ffff */
        .weak           $__internal_2_$__cuda_sm20_dsqrt_rn_f64_mediumpath_v1
        .type           $__internal_2_$__cuda_sm20_dsqrt_rn_f64_mediumpath_v1,@function
        .size           $__internal_2_$__cuda_sm20_dsqrt_rn_f64_mediumpath_v1,(.L_x_79 - $__internal_2_$__cuda_sm20_dsqrt_rn_f64_mediumpath_v1)
$__internal_2_$__cuda_sm20_dsqrt_rn_f64_mediumpath_v1:
[----:B------:R-:W-:Y:S01]  /*0c80*/  ISETP.GE.U32.AND P1, PT, R10, -0x3400000, PT ;  /* 0xfcc000000a00780c */ /* 0x000fe20003f26070 */
[----:B------:R-:W-:Y:S01]  /*0c90*/  BSSY.RECONVERGENT B2, `(.L_x_20) ;  /* 0x0000024000027945 */ /* 0x000fe20003800200 */
[----:B------:R-:W-:-:S11]  /*0ca0*/  IMAD.MOV.U32 R13, RZ, RZ, R19 ;  /* 0x000000ffff0d7224 */ /* 0x000fd600078e0013 */
[----:B------:R-:W-:Y:S05]  /*0cb0*/  @!P1 BRA `(.L_x_21) ;  /* 0x0000000000209947 */ /* 0x000fea0003800000 */
[----:B------:R-:W-:-:S10]  /*0cc0*/  DFMA.RM R12, R16, R12, R14 ;  /* 0x0000000c100c722b */ /* 0x000fd4000000400e */
[----:B------:R-:W-:-:S05]  /*0cd0*/  IADD3 R8, P1, PT, R12, 0x1, RZ ;  /* 0x000000010c087810 */ /* 0x000fca0007f3e0ff */
[----:B------:R-:W-:-:S06]  /*0ce0*/  IMAD.X R9, RZ, RZ, R13, P1 ;  /* 0x000000ffff097224 */ /* 0x000fcc00008e060d */
[----:B------:R-:W-:-:S08]  /*0cf0*/  DFMA.RP R6, -R12, R8, R6 ;  /* 0x000000080c06722b */ /* 0x000fd00000008106 */
[----:B------:R-:W-:-:S06]  /*0d00*/  DSETP.GT.AND P1, PT, R6, RZ, PT ;  /* 0x000000ff0600722a */ /* 0x000fcc0003f24000 */
[----:B------:R-:W-:Y:S02]  /*0d10*/  FSEL R8, R8, R12, P1 ;  /* 0x0000000c08087208 */ /* 0x000fe40000800000 */
[----:B------:R-:W-:Y:S01]  /*0d20*/  FSEL R9, R9, R13, P1 ;  /* 0x0000000d09097208 */ /* 0x000fe20000800000 */
[----:B------:R-:W-:Y:S06]  /*0d30*/  BRA `(.L_x_22) ;  /* 0x0000000000647947 */ /* 0x000fec0003800000 */
.L_x_21:
[----:B------:R-:W-:-:S14]  /*0d40*/  DSETP.NE.AND P1, PT, R6, RZ, PT ;  /* 0x000000ff0600722a */ /* 0x000fdc0003f25000 */
[----:B------:R-:W-:Y:S05]  /*0d50*/  @!P1 BRA `(.L_x_23) ;  /* 0x0000000000589947 */ /* 0x000fea0003800000 */
[----:B------:R-:W-:-:S13]  /*0d60*/  ISETP.GE.AND P1, PT, R7, RZ, PT ;  /* 0x000000ff0700720c */ /* 0x000fda0003f26270 */
[----:B------:R-:W-:Y:S02]  /*0d70*/  @!P1 IMAD.MOV.U32 R8, RZ, RZ, 0x0 ;  /* 0x00000000ff089424 */ /* 0x000fe400078e00ff */
[----:B------:R-:W-:Y:S01]  /*0d80*/  @!P1 IMAD.MOV.U32 R9, RZ, RZ, -0x80000 ;  /* 0xfff80000ff099424 */ /* 0x000fe200078e00ff */
[----:B------:R-:W-:Y:S06]  /*0d90*/  @!P1 BRA `(.L_x_22) ;  /* 0x00000000004c9947 */ /* 0x000fec0003800000 */
[----:B------:R-:W-:-:S13]  /*0da0*/  ISETP.GT.AND P1, PT, R7, 0x7fefffff, PT ;  /* 0x7fefffff0700780c */ /* 0x000fda0003f24270 */
[----:B------:R-:W-:Y:S05]  /*0db0*/  @P1 BRA `(.L_x_23) ;  /* 0x0000000000401947 */ /* 0x000fea0003800000 */
[----:B------:R-:W-:Y:S01]  /*0dc0*/  DMUL R6, R6, 8.11296384146066816958e+31 ;  /* 0x4690000006067828 */ /* 0x000fe20000000000 */
[----:B------:R-:W-:Y:S02]  /*0dd0*/  IMAD.MOV.U32 R8, RZ, RZ, RZ ;  /* 0x000000ffff087224 */ /* 0x000fe400078e00ff */
[----:B------:R-:W-:Y:S02]  /*0de0*/  IMAD.MOV.U32 R12, RZ, RZ, 0x0 ;  /* 0x00000000ff0c7424 */ /* 0x000fe400078e00ff */
[----:B------:R-:W-:Y:S01]  /*0df0*/  IMAD.MOV.U32 R13, RZ, RZ, 0x3fd80000 ;  /* 0x3fd80000ff0d7424 */ /* 0x000fe200078e00ff */
[----:B------:R-:W0:Y:S02]  /*0e00*/  MUFU.RSQ64H R9, R7 ;  /* 0x0000000700097308 */ /* 0x000e240000001c00 */
[----:B0-----:R-:W-:-:S08]  /*0e10*/  DMUL R10, R8, R8 ;  /* 0x00000008080a7228 */ /* 0x001fd00000000000 */
[----:B------:R-:W-:-:S08]  /*0e20*/  DFMA R10, R6, -R10, 1 ;  /* 0x3ff00000060a742b */ /* 0x000fd0000000080a */
[----:B------:R-:W-:Y:S02]  /*0e30*/  DFMA R12, R10, R12, 0.5 ;  /* 0x3fe000000a0c742b */ /* 0x000fe4000000000c */
[----:B------:R-:W-:-:S08]  /*0e40*/  DMUL R10, R8, R10 ;  /* 0x0000000a080a7228 */ /* 0x000fd00000000000 */
[----:B------:R-:W-:-:S08]  /*0e50*/  DFMA R10, R12, R10, R8 ;  /* 0x0000000a0c0a722b */ /* 0x000fd00000000008 */
[----:B------:R-:W-:Y:S02]  /*0e60*/  DMUL R8, R6, R10 ;  /* 0x0000000a06087228 */ /* 0x000fe40000000000 */
[----:B------:R-:W-:-:S06]  /*0e70*/  VIADD R11, R11, 0xfff00000 ;  /* 0xfff000000b0b7836 */ /* 0x000fcc0000000000 */
[----:B------:R-:W-:-:S08]  /*0e80*/  DFMA R12, R8, -R8, R6 ;  /* 0x80000008080c722b */ /* 0x000fd00000000006 */
[----:B------:R-:W-:-:S10]  /*0e90*/  DFMA R8, R10, R12, R8 ;  /* 0x0000000c0a08722b */ /* 0x000fd40000000008 */
[----:B------:R-:W-:Y:S01]  /*0ea0*/  VIADD R9, R9, 0xfcb00000 ;  /* 0xfcb0000009097836 */ /* 0x000fe20000000000 */
[----:B------:R-:W-:Y:S06]  /*0eb0*/  BRA `(.L_x_22) ;  /* 0x0000000000047947 */ /* 0x000fec0003800000 */
.L_x_23:
[----:B------:R-:W-:-:S11]  /*0ec0*/  DADD R8, R6, R6 ;  /* 0x0000000006087229 */ /* 0x000fd60000000006 */
.L_x_22:
[----:B------:R-:W-:Y:S05]  /*0ed0*/  BSYNC.RECONVERGENT B2 ;  /* 0x0000000000027941 */ /* 0x000fea0003800200 */
.L_x_20:
[----:B------:R-:W-:Y:S02]  /*0ee0*/  IMAD.MOV.U32 R6, RZ, RZ, R0 ;  /* 0x000000ffff067224 */ /* 0x000fe400078e0000 */
[----:B------:R-:W-:-:S04]  /*0ef0*/  IMAD.MOV.U32 R7, RZ, RZ, 0x0 ;  /* 0x00000000ff077424 */ /* 0x000fc800078e00ff */
[----:B------:R-:W-:Y:S05]  /*0f00*/  RET.REL.NODEC R6 `(_Z15normalizeKernelPdmm) ;  /* 0xfffffff0063c7950 */ /* 0x000fea0003c3ffff */
.L_x_24:
        /* <DEDUP_REMOVED lines=15> */
.L_x_79:


//--------------------- .text._Z16createMaskKernelPimmm --------------------------
	.section	.text._Z16createMaskKernelPimmm,"ax",@progbits
	.align	128
        .global         _Z16createMaskKernelPimmm
        .type           _Z16createMaskKernelPimmm,@function
        .size           _Z16createMaskKernelPimmm,(.L_x_85 - _Z16createMaskKernelPimmm)
        .other          _Z16createMaskKernelPimmm,@"STO_CUDA_ENTRY STV_DEFAULT"
_Z16createMaskKernelPimmm:
.text._Z16createMaskKernelPimmm:
[----:B------:R-:W0:Y:S01]  /*0000*/  LDC R1, c[0x0][0x37c] ;  /* 0x0000df00ff017b82 */ /* 0x000e220000000800 */
[----:B------:R-:W1:Y:S01]  /*0010*/  S2R R6, SR_TID.X ;  /* 0x0000000000067919 */ /* 0x000e620000002100 */
[----:B------:R-:W2:Y:S06]  /*0020*/  LDCU.128 UR8, c[0x0][0x390] ;  /* 0x00007200ff0877ac */ /* 0x000eac0008000c00 */
[----:B------:R-:W1:Y:S01]  /*0030*/  S2UR UR7, SR_CTAID.X ;  /* 0x00000000000779c3 */ /* 0x000e620000002500 */
[----:B0-----:R-:W-:-:S07]  /*0040*/  VIADD R1, R1, 0xffffffd0 ;  /* 0xffffffd001017836 */ /* 0x001fce0000000000 */
[----:B------:R-:W1:Y:S01]  /*0050*/  LDC R13, c[0x0][0x360] ;  /* 0x0000d800ff0d7b82 */ /* 0x000e620000000800 */
[----:B--2---:R-:W-:Y:S02]  /*0060*/  UIMAD UR6, UR11, UR8, URZ ;  /* 0x000000080b0672a4 */ /* 0x004fe4000f8e02ff */
[----:B------:R-:W-:Y:S02]  /*0070*/  UIMAD.WIDE.U32 UR4, UR10, UR8, URZ ;  /* 0x000000080a0472a5 */ /* 0x000fe4000f8e00ff */
[----:B------:R-:W-:-:S04]  /*0080*/  UIMAD UR6, UR10, UR9, UR6 ;  /* 0x000000090a0672a4 */ /* 0x000fc8000f8e0206 */
[----:B------:R-:W-:-:S06]  /*0090*/  UIADD3 UR5, UPT, UPT, UR5, UR6, URZ ;  /* 0x0000000605057290 */ /* 0x000fcc000fffe0ff */
[----:B------:R-:W-:Y:S02]  /*00a0*/  IMAD.U32 R0, RZ, RZ, UR5 ;  /* 0x00000005ff007e24 */ /* 0x000fe4000f8e00ff */
[----:B-1----:R-:W-:-:S05]  /*00b0*/  IMAD R6, R13, UR7, R6 ;  /* 0x000000070d067c24 */ /* 0x002fca000f8e0206 */
[----:B------:R-:W-:-:S04]  /*00c0*/  ISETP.LT.U32.AND P0, PT, R6, UR4, PT ;  /* 0x0000000406007c0c */ /* 0x000fc8000bf01070 */
[----:B------:R-:W-:-:S13]  /*00d0*/  ISETP.GT.U32.AND.EX P0, PT, R0, RZ, PT, P0 ;  /* 0x000000ff0000720c */ /* 0x000fda0003f04100 */
[----:B------:R-:W-:Y:S05]  /*00e0*/  @!P0 EXIT ;  /* 0x000000000000894d */ /* 0x000fea0003800000 */
[----:B------:R-:W0:Y:S01]  /*00f0*/  LDCU UR4, c[0x0][0x370] ;  /* 0x00006e00ff0477ac */ /* 0x000e220008000800 */
[----:B------:R-:W-:Y:S01]  /*0100*/  IMAD.MOV.U32 R7, RZ, RZ, RZ ;  /* 0x000000ffff077224 */ /* 0x000fe200078e00ff */
[----:B------:R-:W1:Y:S01]  /*0110*/  LDCU.64 UR6, c[0x0][0x358] ;  /* 0x00006b00ff0677ac */ /* 0x000e620008000a00 */
[----:B0-----:R-:W-:-:S07]  /*0120*/  IMAD R13, R13, UR4, RZ ;  /* 0x000000040d0d7c24 */ /* 0x001fce000f8e02ff */
.L_x_36:
[----:B------:R-:W0:Y:S01]  /*0130*/  LDC.64 R14, c[0x0][0x388] ;  /* 0x0000e200ff0e7b82 */ /* 0x000e220000000a00 */
[----:B------:R-:W0:Y:S01]  /*0140*/  LDCU.64 UR4, c[0x0][0x398] ;  /* 0x00007300ff0477ac */ /* 0x000e220008000a00 */
[----:B------:R-:W-:Y:S01]  /*0150*/  IMAD.MOV.U32 R8, RZ, RZ, -0x23270784 ;  /* 0xdcd8f87cff087424 */ /* 0x000fe200078e00ff */
[----:B------:R-:W-:Y:S01]  /*0160*/  BSSY.RECONVERGENT B0, `(.L_x_25) ;  /* 0x000026b000007945 */ /* 0x000fe20003800200 */
[----:B------:R-:W-:Y:S02]  /*0170*/  IMAD.MOV.U32 R9, RZ, RZ, 0x6e5e8bb3 ;  /* 0x6e5e8bb3ff097424 */ /* 0x000fe400078e00ff */
[----:B------:R-:W-:Y:S02]  /*0180*/  IMAD.MOV.U32 R2, RZ, RZ, 0x7b9c197f ;  /* 0x7b9c197fff027424 */ /* 0x000fe400078e00ff */
[----:B------:R-:W-:Y:S01]  /*0190*/  IMAD.MOV.U32 R3, RZ, RZ, -0x75bd8fc ;  /* 0xf8a42704ff037424 */ /* 0x000fe200078e00ff */
[----:B------:R-:W-:Y:S01]  /*01a0*/  STL.64 [R1+0x10], R8 ;  /* 0x0000100801007387 */ /* 0x000fe20000100a00 */
[----:B------:R-:W-:-:S02]  /*01b0*/  IMAD.MOV.U32 R4, RZ, RZ, 0x756219af ;  /* 0x756219afff047424 */ /* 0x000fc400078e00ff */
[----:B------:R-:W-:Y:S01]  /*01c0*/  IMAD.MOV.U32 R5, RZ, RZ, 0x6e5e8bb3 ;  /* 0x6e5e8bb3ff057424 */ /* 0x000fe200078e00ff */
[----:B------:R2:W-:Y:S04]  /*01d0*/  STL.64 [R1+0x8], R2 ;  /* 0x0000080201007387 */ /* 0x0005e80000100a00 */
[----:B------:R3:W-:Y:S01]  /*01e0*/  STL [R1+0x4], R4 ;  /* 0x0000040401007387 */ /* 0x0007e20000100800 */
[C---:B0-----:R-:W-:Y:S02]  /*01f0*/  IMAD R0, R14.reuse, UR5, RZ ;  /* 0x000000050e007c24 */ /* 0x041fe4000f8e02ff */
[----:B------:R-:W-:-:S04]  /*0200*/  IMAD.WIDE.U32 R10, R14, UR4, R6 ;  /* 0x000000040e0a7c25 */ /* 0x000fc8000f8e0006 */
[----:B------:R-:W-:Y:S01]  /*0210*/  IMAD R0, R15, UR4, R0 ;  /* 0x000000040f007c24 */ /* 0x000fe2000f8e0200 */
[----:B------:R-:W-:Y:S01]  /*0220*/  ISETP.NE.U32.AND P0, PT, R10, RZ, PT ;  /* 0x000000ff0a00720c */ /* 0x000fe20003f05070 */
[----:B--2---:R-:W-:Y:S02]  /*0230*/  IMAD.MOV.U32 R3, RZ, RZ, -0x75bd8fc ;  /* 0xf8a42704ff037424 */ /* 0x004fe400078e00ff */
[----:B------:R-:W-:Y:S02]  /*0240*/  IMAD.IADD R12, R11, 0x1, R0 ;  /* 0x000000010b0c7824 */ /* 0x000fe400078e0200 */
[----:B------:R-:W-:Y:S02]  /*0250*/  IMAD.MOV.U32 R0, RZ, RZ, 0x756219af ;  /* 0x756219afff007424 */ /* 0x000fe400078e00ff */
[----:B------:R-:W-:Y:S01]  /*0260*/  IMAD.MOV.U32 R2, RZ, RZ, 0x7b9c197f ;  /* 0x7b9c197fff027424 */ /* 0x000fe200078e00ff */
[----:B------:R-:W-:Y:S01]  /*0270*/  ISETP.NE.AND.EX P0, PT, R12, RZ, PT, P0 ;  /* 0x000000ff0c00720c */ /* 0x000fe20003f05300 */
[----:B---3--:R-:W-:-:S12]  /*0280*/  IMAD.MOV.U32 R4, RZ, RZ, -0x23270784 ;  /* 0xdcd8f87cff047424 */ /* 0x008fd800078e00ff */
[----:B------:R-:W-:Y:S05]  /*0290*/  @!P0 BRA `(.L_x_26) ;  /* 0x00000024005c8947 */ /* 0x000fea0003800000 */
[----:B------:R-:W-:Y:S02]  /*02a0*/  IMAD.MOV.U32 R15, RZ, RZ, R12 ;  /* 0x000000ffff0f7224 */ /* 0x000fe400078e000c */
[----:B------:R-:W-:Y:S02]  /*02b0*/  IMAD.MOV.U32 R14, RZ, RZ, R10 ;  /* 0x000000ffff0e7224 */ /* 0x000fe400078e000a */
[----:B------:R-:W-:Y:S02]  /*02c0*/  IMAD.MOV.U32 R12, RZ, RZ, RZ ;  /* 0x000000ffff0c7224 */ /* 0x000fe400078e00ff */
[----:B------:R-:W-:Y:S02]  /*02d0*/  IMAD.MOV.U32 R0, RZ, RZ, 0x756219af ;  /* 0x756219afff007424 */ /* 0x000fe400078e00ff */
[----:B------:R-:W-:Y:S02]  /*02e0*/  IMAD.MOV.U32 R2, RZ, RZ, 0x7b9c197f ;  /* 0x7b9c197fff027424 */ /* 0x000fe400078e00ff */
[----:B------:R-:W-:-:S02]  /*02f0*/  IMAD.MOV.U32 R3, RZ, RZ, -0x75bd8fc ;  /* 0xf8a42704ff037424 */ /* 0x000fc400078e00ff */
[----:B------:R-:W-:Y:S02]  /*0300*/  IMAD.MOV.U32 R4, RZ, RZ, -0x23270784 ;  /* 0xdcd8f87cff047424 */ /* 0x000fe400078e00ff */
[----:B------:R-:W-:-:S07]  /*0310*/  IMAD.MOV.U32 R5, RZ, RZ, 0x6e5e8bb3 ;  /* 0x6e5e8bb3ff057424 */ /* 0x000fce00078e00ff */
.L_x_35:
[----:B------:R-:W-:Y:S01]  /*0320*/  LOP3.LUT R8, R14, 0x3, RZ, 0xc0, !PT ;  /* 0x000000030e087812 */ /* 0x000fe200078ec0ff */
[----:B------:R-:W-:Y:S03]  /*0330*/  BSSY.RECONVERGENT B1, `(.L_x_27) ;  /* 0x0000247000017945 */ /* 0x000fe60003800200 */
[----:B------:R-:W-:-:S04]  /*0340*/  ISETP.NE.U32.AND P0, PT, R8, RZ, PT ;  /* 0x000000ff0800720c */ /* 0x000fc80003f05070 */
[----:B------:R-:W-:-:S13]  /*0350*/  ISETP.NE.AND.EX P0, PT, RZ, RZ, PT, P0 ;  /* 0x000000ffff00720c */ /* 0x000fda0003f05300 */
[----:B0-----:R-:W-:Y:S05]  /*0360*/  @!P0 BRA `(.L_x_28) ;  /* 0x00000024000c8947 */ /* 0x001fea0003800000 */
[----:B------:R-:W0:Y:S01]  /*0370*/  LDC.64 R10, c[0x4][RZ] ;  /* 0x01000000ff0a7b82 */ /* 0x000e220000000a00 */
[----:B------:R-:W-:Y:S01]  /*0380*/  IMAD.MOV.U32 R0, RZ, RZ, RZ ;  /* 0x000000ffff007224 */ /* 0x000fe200078e00ff */
[----:B------:R-:W-:Y:S01]  /*0390*/  CS2R R4, SRZ ;  /* 0x0000000000047805 */ /* 0x000fe2000001ff00 */
[----:B------:R-:W-:Y:S01]  /*03a0*/  IMAD.MOV.U32 R16, RZ, RZ, RZ ;  /* 0x000000ffff107224 */ /* 0x000fe200078e00ff */
[----:B------:R-:W-:Y:S01]  /*03b0*/  CS2R R2, SRZ ;  /* 0x0000000000027805 */ /* 0x000fe2000001ff00 */
[----:B0-----:R-:W-:-:S07]  /*03c0*/  IMAD.WIDE.U32 R10, R12, 0xc80, R10 ;  /* 0x00000c800c0a7825 */ /* 0x001fce00078e000a */
.L_x_30:
[----:B------:R-:W-:-:S06]  /*03d0*/  IMAD R17, R16, 0x4, R1 ;  /* 0x0000000410117824 */ /* 0x000fcc00078e0201 */
[----:B------:R-:W5:Y:S01]  /*03e0*/  LDL R17, [R17+0x4] ;  /* 0x0000040011117983 */ /* 0x000f620000100800 */
[----:B------:R-:W-:-:S05]  /*03f0*/  UMOV UR4, URZ ;  /* 0x000000ff00047c82 */ /* 0x000fca0008000000 */
.L_x_29:
[----:B-----5:R-:W-:Y:S01]  /*0400*/  SHF.R.U32.HI R20, RZ, UR4, R17 ;  /* 0x00000004ff147c19 */ /* 0x020fe20008011611 */
[----:B------:R-:W-:-:S03]  /*0410*/  IMAD.SHL.U32 R8, R16, 0x20, RZ ;  /* 0x0000002010087824 */ /* 0x000fc600078e00ff */
[----:B------:R-:W-:Y:S01]  /*0420*/  LOP3.LUT R9, R20, 0x1, RZ, 0xc0, !PT ;  /* 0x0000000114097812 */ /* 0x000fe200078ec0ff */
[----:B------:R-:W-:-:S03]  /*0430*/  VIADD R8, R8, UR4 ;  /* 0x0000000408087c36 */ /* 0x000fc60008000000 */
[----:B------:R-:W-:Y:S01]  /*0440*/  ISETP.NE.U32.AND P0, PT, R9, 0x1, PT ;  /* 0x000000010900780c */ /* 0x000fe20003f05070 */
[----:B------:R-:W-:-:S03]  /*0450*/  IMAD R9, R8, 0x5, RZ ;  /* 0x0000000508097824 */ /* 0x000fc600078e02ff */
[----:B------:R-:W-:Y:S01]  /*0460*/  R2P PR, R20, 0x7e ;  /* 0x0000007e14007804 */ /* 0x000fe20000000000 */
[----:B------:R-:W-:-:S08]  /*0470*/  IMAD.WIDE.U32 R8, R9, 0x4, R10 ;  /* 0x0000000409087825 */ /* 0x000fd000078e000a */
[----:B-1----:R-:W2:Y:S04]  /*0480*/  @!P0 LDG.E R19, desc[UR6][R8.64] ;  /* 0x0000000608138981 */ /* 0x002ea8000c1e1900 */
[----:B------:R-:W3:Y:S04]  /*0490*/  @!P0 LDG.E R18, desc[UR6][R8.64+0x10] ;  /* 0x0000100608128981 */ /* 0x000ee8000c1e1900 */
[----:B------:R-:W4:Y:S04]  /*04a0*/  @P1 LDG.E R21, desc[UR6][R8.64+0x14] ;  /* 0x0000140608151981 */ /* 0x000f28000c1e1900 */
[----:B------:R-:W4:Y:S04]  /*04b0*/  @P2 LDG.E R23, desc[UR6][R8.64+0x28] ;  /* 0x0000280608172981 */ /* 0x000f28000c1e1900 */
[----:B------:R-:W4:Y:S04]  /*04c0*/  @P1 LDG.E R22, desc[UR6][R8.64+0x24] ;  /* 0x0000240608161981 */ /* 0x000f28000c1e1900 */
[----:B------:R-:W4:Y:S04]  /*04d0*/  @P2 LDG.E R24, desc[UR6][R8.64+0x38] ;  /* 0x0000380608182981 */ /* 0x000f28000c1e1900 */
[----:B------:R-:W4:Y:S04]  /*04e0*/  @P3 LDG.E R25, desc[UR6][R8.64+0x3c] ;  /* 0x00003c0608193981 */ /* 0x000f28000c1e1900 */
[----:B------:R-:W4:Y:S01]  /*04f0*/  @P4 LDG.E R27, desc[UR6][R8.64+0x50] ;  /* 0x00005006081b4981 */ /* 0x000f22000c1e1900 */
[----:B--2---:R-:W-:-:S03]  /*0500*/  @!P0 LOP3.LUT R0, R0, R19, RZ, 0x3c, !PT ;  /* 0x0000001300008212 */ /* 0x004fc600078e3cff */
[----:B------:R-:W2:Y:S01]  /*0510*/  @!P0 LDG.E R19, desc[UR6][R8.64+0x4] ;  /* 0x0000040608138981 */ /* 0x000ea2000c1e1900 */
[----:B---3--:R-:W-:-:S03]  /*0520*/  @!P0 LOP3.LUT R5, R5, R18, RZ, 0x3c, !PT ;  /* 0x0000001205058212 */ /* 0x008fc600078e3cff */
[----:B------:R-:W3:Y:S01]  /*0530*/  @!P0 LDG.E R18, desc[UR6][R8.64+0x8] ;  /* 0x0000080608128981 */ /* 0x000ee2000c1e1900 */
[----:B----4-:R-:W-:-:S03]  /*0540*/  @P1 LOP3.LUT R0, R0, R21, RZ, 0x3c, !PT ;  /* 0x0000001500001212 */ /* 0x010fc600078e3cff */
[----:B------:R-:W4:Y:S01]  /*0550*/  @!P0 LDG.E R21, desc[UR6][R8.64+0xc] ;  /* 0x00000c0608158981 */ /* 0x000f22000c1e1900 */
[----:B------:R-:W-:-:S03]  /*0560*/  @P2 LOP3.LUT R0, R0, R23, RZ, 0x3c, !PT ;  /* 0x0000001700002212 */ /* 0x000fc600078e3cff */
[----:B------:R-:W4:Y:S01]  /*0570*/  @P1 LDG.E R23, desc[UR6][R8.64+0x18] ;  /* 0x0000180608171981 */ /* 0x000f22000c1e1900 */
[----:B------:R-:W-:-:S03]  /*0580*/  @P1 LOP3.LUT R5, R5, R22, RZ, 0x3c, !PT ;  /* 0x0000001605051212 */ /* 0x000fc600078e3cff */
[----:B------:R-:W4:Y:S01]  /*0590*/  @P2 LDG.E R22, desc[UR6][R8.64+0x30] ;  /* 0x0000300608162981 */ /* 0x000f22000c1e1900 */
[----:B--2---:R-:W-:-:S03]  /*05a0*/  @!P0 LOP3.LUT R2, R2, R19, RZ, 0x3c, !PT ;  /* 0x0000001302028212 */ /* 0x004fc600078e3cff */
[----:B------:R-:W2:Y:S01]  /*05b0*/  @P1 LDG.E R19, desc[UR6][R8.64+0x20] ;  /* 0x0000200608131981 */ /* 0x000ea2000c1e1900 */
[----:B---3--:R-:W-:-:S03]  /*05c0*/  @!P0 LOP3.LUT R3, R3, R18, RZ, 0x3c, !PT ;  /* 0x0000001203038212 */ /* 0x008fc600078e3cff */
[----:B------:R-:W3:Y:S01]  /*05d0*/  @P1 LDG.E R18, desc[UR6][R8.64+0x1c] ;  /* 0x00001c0608121981 */ /* 0x000ee2000c1e1900 */
[----:B----4-:R-:W-:-:S03]  /*05e0*/  @!P0 LOP3.LUT R4, R4, R21, RZ, 0x3c, !PT ;  /* 0x0000001504048212 */ /* 0x010fc600078e3cff */
[----:B------:R-:W4:Y:S01]  /*05f0*/  @P2 LDG.E R21, desc[UR6][R8.64+0x2c] ;  /* 0x00002c0608152981 */ /* 0x000f22000c1e1900 */
[----:B------:R-:W-:-:S03]  /*0600*/  @P1 LOP3.LUT R2, R2, R23, RZ, 0x3c, !PT ;  /* 0x0000001702021212 */ /* 0x000fc600078e3cff */
[----:B------:R-:W4:Y:S01]  /*0610*/  @P2 LDG.E R23, desc[UR6][R8.64+0x34] ;  /* 0x0000340608172981 */ /* 0x000f22000c1e1900 */
[----:B------:R-:W-:-:S03]  /*0620*/  @P2 LOP3.LUT R5, R5, R24, RZ, 0x3c, !PT ;  /* 0x0000001805052212 */ /* 0x000fc600078e3cff */
[----:B------:R-:W4:Y:S01]  /*0630*/  @P3 LDG.E R24, desc[UR6][R8.64+0x4c] ;  /* 0x00004c0608183981 */ /* 0x000f22000c1e1900 */
[----:B------:R-:W-:-:S03]  /*0640*/  @P3 LOP3.LUT R0, R0, R25, RZ, 0x3c, !PT ;  /* 0x0000001900003212 */ /* 0x000fc600078e3cff */
[----:B------:R-:W4:Y:S01]  /*0650*/  @P5 LDG.E R25, desc[UR6][R8.64+0x64] ;  /* 0x0000640608195981 */ /* 0x000f22000c1e1900 */
[----:B--2---:R-:W-:-:S03]  /*0660*/  @P1 LOP3.LUT R4, R4, R19, RZ, 0x3c, !PT ;  /* 0x0000001304041212 */ /* 0x004fc600078e3cff */
[----:B------:R-:W2:Y:S01]  /*0670*/  @P3 LDG.E R19, desc[UR6][R8.64+0x40] ;  /* 0x0000400608133981 */ /* 0x000ea2000c1e1900 */
[----:B---3--:R-:W-:-:S03]  /*0680*/  @P1 LOP3.LUT R3, R3, R18, RZ, 0x3c, !PT ;  /* 0x0000001203031212 */ /* 0x008fc600078e3cff */
[----:B------:R-:W3:Y:S01]  /*0690*/  @P3 LDG.E R18, desc[UR6][R8.64+0x44] ;  /* 0x0000440608123981 */ /* 0x000ee2000c1e1900 */
[----:B------:R-:W-:-:S03]  /*06a0*/  @P2 LOP3.LUT R3, R3, R22, RZ, 0x3c, !PT ;  /* 0x0000001603032212 */ /* 0x000fc600078e3cff */
[----:B------:R-:W3:Y:S01]  /*06b0*/  @P4 LDG.E R22, desc[UR6][R8.64+0x58] ;  /* 0x0000580608164981 */ /* 0x000ee2000c1e1900 */
[----:B----4-:R-:W-:Y:S02]  /*06c0*/  @P2 LOP3.LUT R2, R2, R21, RZ, 0x3c, !PT ;  /* 0x0000001502022212 */ /* 0x010fe400078e3cff */
[----:B------:R-:W-:Y:S01]  /*06d0*/  @P2 LOP3.LUT R4, R4, R23, RZ, 0x3c, !PT ;  /* 0x0000001704042212 */ /* 0x000fe200078e3cff */
[----:B------:R-:W4:Y:S04]  /*06e0*/  @P3 LDG.E R21, desc[UR6][R8.64+0x48] ;  /* 0x0000480608153981 */ /* 0x000f28000c1e1900 */
[----:B------:R-:W4:Y:S01]  /*06f0*/  @P4 LDG.E R23, desc[UR6][R8.64+0x54] ;  /* 0x0000540608174981 */ /* 0x000f22000c1e1900 */
[----:B------:R-:W-:Y:S02]  /*0700*/  @P4 LOP3.LUT R0, R0, R27, RZ, 0x3c, !PT ;  /* 0x0000001b00004212 */ /* 0x000fe400078e3cff */
[----:B------:R-:W-:-:S02]  /*0710*/  @P3 LOP3.LUT R5, R5, R24, RZ, 0x3c, !PT ;  /* 0x0000001805053212 */ /* 0x000fc400078e3cff */
        /* <DEDUP_REMOVED lines=9> */
[----:B----4-:R-:W-:-:S03]  /*07b0*/  @P3 LOP3.LUT R4, R4, R21, RZ, 0x3c, !PT ;  /* 0x0000001504043212 */ /* 0x010fc600078e3cff */
[----:B------:R-:W4:Y:S01]  /*07c0*/  @P5 LDG.E R21, desc[UR6][R8.64+0x68] ;  /* 0x0000680608155981 */ /* 0x000f22000c1e1900 */
[----:B------:R-:W-:-:S03]  /*07d0*/  @P4 LOP3.LUT R2, R2, R23, RZ, 0x3c, !PT ;  /* 0x0000001702024212 */ /* 0x000fc600078e3cff */
[----:B------:R-:W4:Y:S01]  /*07e0*/  @P5 LDG.E R23, desc[UR6][R8.64+0x70] ;  /* 0x0000700608175981 */ /* 0x000f22000c1e1900 */
[----:B------:R-:W-:Y:S02]  /*07f0*/  LOP3.LUT P0, RZ, R20, 0x80, RZ, 0xc0, !PT ;  /* 0x0000008014ff7812 */ /* 0x000fe4000780c0ff */
[----:B------:R-:W-:Y:S02]  /*0800*/  @P4 LOP3.LUT R5, R5, R24, RZ, 0x3c, !PT ;  /* 0x0000001805054212 */ /* 0x000fe400078e3cff */
[----:B------:R-:W-:Y:S02]  /*0810*/  @P6 LOP3.LUT R0, R0, R25, RZ, 0x3c, !PT ;  /* 0x0000001900006212 */ /* 0x000fe400078e3cff */
[----:B------:R-:W4:Y:S07]  /*0820*/  @P6 LDG.E R25, desc[UR6][R8.64+0x7c] ;  /* 0x00007c0608196981 */ /* 0x000f2e000c1e1900 */
[----:B------:R-:W4:Y:S04]  /*0830*/  @P0 LDG.E R27, desc[UR6][R8.64+0x8c] ;  /* 0x00008c06081b0981 */ /* 0x000f28000c1e1900 */
[----:B------:R-:W4:Y:S04]  /*0840*/  @P0 LDG.E R24, desc[UR6][R8.64+0x94] ;  /* 0x0000940608180981 */ /* 0x000f28000c1e1900 */
        /* <DEDUP_REMOVED lines=11> */
[----:B------:R-:W-:Y:S02]  /*0900*/  @P6 LOP3.LUT R2, R2, R25, RZ, 0x3c, !PT ;  /* 0x0000001902026212 */ /* 0x000fe400078e3cff */
[----:B------:R-:W-:Y:S02]  /*0910*/  @P0 LOP3.LUT R0, R0, R27, RZ, 0x3c, !PT ;  /* 0x0000001b00000212 */ /* 0x000fe400078e3cff */
[----:B--2---:R-:W-:Y:S02]  /*0920*/  @P6 LOP3.LUT R4, R4, R19, RZ, 0x3c, !PT ;  /* 0x0000001304046212 */ /* 0x004fe400078e3cff */
[----:B---3--:R-:W-:Y:S02]  /*0930*/  @P6 LOP3.LUT R3, R3, R18, RZ, 0x3c, !PT ;  /* 0x0000001203036212 */ /* 0x008fe400078e3cff */
[----:B------:R-:W-:Y:S02]  /*0940*/  @P6 LOP3.LUT R5, R5, R22, RZ, 0x3c, !PT ;  /* 0x0000001605056212 */ /* 0x000fe400078e3cff */
[----:B------:R-:W-:-:S02]  /*0950*/  @P0 LOP3.LUT R3, R3, R24, RZ, 0x3c, !PT ;  /* 0x0000001803030212 */ /* 0x000fc400078e3cff */
[----:B----4-:R-:W-:Y:S02]  /*0960*/  @P0 LOP3.LUT R2, R2, R21, RZ, 0x3c, !PT ;  /* 0x0000001502020212 */ /* 0x010fe400078e3cff */
[----:B------:R-:W-:Y:S02]  /*0970*/  @P0 LOP3.LUT R5, R5, R26, RZ, 0x3c, !PT ;  /* 0x0000001a05050212 */ /* 0x000fe400078e3cff */
[----:B------:R-:W-:Y:S02]  /*0980*/  @P0 LOP3.LUT R4, R4, R23, RZ, 0x3c, !PT ;  /* 0x0000001704040212 */ /* 0x000fe400078e3cff */
[----:B------:R-:W-:-:S13]  /*0990*/  R2P PR, R20.B1, 0x7f ;  /* 0x0000007f14007804 */ /* 0x000fda0000001000 */
[----:B------:R-:W2:Y:S04]  /*09a0*/  @P0 LDG.E R19, desc[UR6][R8.64+0xa0] ;  /* 0x0000a00608130981 */ /* 0x000ea8000c1e1900 */
[----:B------:R-:W3:Y:S04]  /*09b0*/  @P1 LDG.E R23, desc[UR6][R8.64+0xb4] ;  /* 0x0000b40608171981 */ /* 0x000ee8000c1e1900 */
[----:B------:R-:W4:Y:S04]  /*09c0*/  @P0 LDG.E R21, desc[UR6][R8.64+0xa4] ;  /* 0x0000a40608150981 */ /* 0x000f28000c1e1900 */
[----:B------:R-:W4:Y:S04]  /*09d0*/  @P2 LDG.E R25, desc[UR6][R8.64+0xc8] ;  /* 0x0000c80608192981 */ /* 0x000f28000c1e1900 */
[----:B------:R-:W4:Y:S04]  /*09e0*/  @P3 LDG.E R27, desc[UR6][R8.64+0xdc] ;  /* 0x0000dc06081b3981 */ /* 0x000f28000c1e1900 */
[----:B------:R-:W4:Y:S04]  /*09f0*/  @P0 LDG.E R18, desc[UR6][R8.64+0xa8] ;  /* 0x0000a80608120981 */ /* 0x000f28000c1e1900 */
[----:B------:R-:W4:Y:S04]  /*0a00*/  @P0 LDG.E R22, desc[UR6][R8.64+0xb0] ;  /* 0x0000b00608160981 */ /* 0x000f28000c1e1900 */
[----:B------:R-:W4:Y:S04]  /*0a10*/  @P4 LDG.E R29, desc[UR6][R8.64+0xf0] ;  /* 0x0000f006081d4981 */ /* 0x000f28000c1e1900 */
[----:B------:R-:W4:Y:S01]  /*0a20*/  @P1 LDG.E R24, desc[UR6][R8.64+0xc4] ;  /* 0x0000c40608181981 */ /* 0x000f22000c1e1900 */
[----:B--2---:R-:W-:-:S03]  /*0a30*/  @P0 LOP3.LUT R0, R0, R19, RZ, 0x3c, !PT ;  /* 0x0000001300000212 */ /* 0x004fc600078e3cff */
[----:B------:R-:W2:Y:S01]  /*0a40*/  @P0 LDG.E R19, desc[UR6][R8.64+0xac] ;  /* 0x0000ac0608130981 */ /* 0x000ea2000c1e1900 */
[----:B---3--:R-:W-:-:S03]  /*0a50*/  @P1 LOP3.LUT R0, R0, R23, RZ, 0x3c, !PT ;  /* 0x0000001700001212 */ /* 0x008fc600078e3cff */
[----:B------:R-:W3:Y:S01]  /*0a60*/  @P1 LDG.E R23, desc[UR6][R8.64+0xc0] ;  /* 0x0000c00608171981 */ /* 0x000ee2000c1e1900 */
[----:B----4-:R-:W-:-:S03]  /*0a70*/  @P0 LOP3.LUT R2, R2, R21, RZ, 0x3c, !PT ;  /* 0x0000001502020212 */ /* 0x010fc600078e3cff */
[----:B------:R-:W4:Y:S01]  /*0a80*/  @P1 LDG.E R21, desc[UR6][R8.64+0xb8] ;  /* 0x0000b80608151981 */ /* 0x000f22000c1e1900 */
[----:B------:R-:W-:-:S03]  /*0a90*/  @P2 LOP3.LUT R0, R0, R25, RZ, 0x3c, !PT ;  /* 0x0000001900002212 */ /* 0x000fc600078e3cff */
[----:B------:R-:W4:Y:S01]  /*0aa0*/  @P5 LDG.E R25, desc[UR6][R8.64+0x104] ;  /* 0x0001040608195981 */ /* 0x000f22000c1e1900 */
[----:B------:R-:W-:-:S03]  /*0ab0*/  @P3 LOP3.LUT R0, R0, R27, RZ, 0x3c, !PT ;  /* 0x0000001b00003212 */ /* 0x000fc600078e3cff */
[----:B------:R-:W4:Y:S01]  /*0ac0*/  @P6 LDG.E R27, desc[UR6][R8.64+0x118] ;  /* 0x00011806081b6981 */ /* 0x000f22000c1e1900 */
[----:B------:R-:W-:-:S03]  /*0ad0*/  @P0 LOP3.LUT R3, R3, R18, RZ, 0x3c, !PT ;  /* 0x0000001203030212 */ /* 0x000fc600078e3cff */
[----:B------:R-:W4:Y:S01]  /*0ae0*/  @P1 LDG.E R18, desc[UR6][R8.64+0xbc] ;  /* 0x0000bc0608121981 */ /* 0x000f22000c1e1900 */
[----:B------:R-:W-:-:S03]  /*0af0*/  @P0 LOP3.LUT R5, R5, R22, RZ, 0x3c, !PT ;  /* 0x0000001605050212 */ /* 0x000fc600078e3cff */
[----:B------:R-:W4:Y:S01]  /*0b00*/  @P2 LDG.E R22, desc[UR6][R8.64+0xd8] ;  /* 0x0000d80608162981 */ /* 0x000f22000c1e1900 */
[----:B------:R-:W-:Y:S02]  /*0b10*/  @P4 LOP3.LUT R0, R0, R29, RZ, 0x3c, !PT ;  /* 0x0000001d00004212 */ /* 0x000fe400078e3cff */
[----:B------:R-:W-:Y:S02]  /*0b20*/  @P1 LOP3.LUT R5, R5, R24, RZ, 0x3c, !PT ;  /* 0x0000001805051212 */ /* 0x000fe400078e3cff */
[----:B------:R-:W4:Y:S01]  /*0b30*/  @P3 LDG.E R24, desc[UR6][R8.64+0xe4] ;  /* 0x0000e40608183981 */ /* 0x000f22000c1e1900 */
[----:B--2---:R-:W-:-:S03]  /*0b40*/  @P0 LOP3.LUT R4, R4, R19, RZ, 0x3c, !PT ;  /* 0x0000001304040212 */ /* 0x004fc600078e3cff */
[----:B------:R-:W2:Y:S01]  /*0b50*/  @P2 LDG.E R19, desc[UR6][R8.64+0xcc] ;  /* 0x0000cc0608132981 */ /* 0x000ea2000c1e1900 */
[----:B------:R-:W-:Y:S02]  /*0b60*/  LOP3.LUT P0, RZ, R20, 0x8000, RZ, 0xc0, !PT ;  /* 0x0000800014ff7812 */ /* 0x000fe4000780c0ff */
[----:B---3--:R-:W-:Y:S01]  /*0b70*/  @P1 LOP3.LUT R4, R4, R23, RZ, 0x3c, !PT ;  /* 0x0000001704041212 */ /* 0x008fe200078e3cff */
[----:B------:R-:W3:Y:S01]  /*0b80*/  @P2 LDG.E R20, desc[UR6][R8.64+0xd0] ;  /* 0x0000d00608142981 */ /* 0x000ee2000c1e1900 */
[----:B----4-:R-:W-:-:S03]  /*0b90*/  @P1 LOP3.LUT R2, R2, R21, RZ, 0x3c, !PT ;  /* 0x0000001502021212 */ /* 0x010fc600078e3cff */
[----:B------:R-:W4:Y:S04]  /*0ba0*/  @P2 LDG.E R21, desc[UR6][R8.64+0xd4] ;  /* 0x0000d40608152981 */ /* 0x000f28000c1e1900 */
[----:B------:R-:W4:Y:S01]  /*0bb0*/  @P3 LDG.E R23, desc[UR6][R8.64+0xe0] ;  /* 0x0000e00608173981 */ /* 0x000f22000c1e1900 */
[----:B------:R-:W-:-:S03]  /*0bc0*/  @P5 LOP3.LUT R0, R0, R25, RZ, 0x3c, !PT ;  /* 0x0000001900005212 */ /* 0x000fc600078e3cff */
[----:B------:R-:W4:Y:S01]  /*0bd0*/  @P3 LDG.E R25, desc[UR6][R8.64+0xe8] ;  /* 0x0000e80608193981 */ /* 0x000f22000c1e1900 */
[----:B------:R-:W-:-:S03]  /*0be0*/  @P1 LOP3.LUT R3, R3, R18, RZ, 0x3c, !PT ;  /* 0x0000001203031212 */ /* 0x000fc600078e3cff */
[----:B------:R-:W4:Y:S01]  /*0bf0*/  @P3 LDG.E R18, desc[UR6][R8.64+0xec] ;  /* 0x0000ec0608123981 */ /* 0x000f22000c1e1900 */
[----:B------:R-:W-:-:S03]  /*0c00*/  @P2 LOP3.LUT R5, R5, R22, RZ, 0x3c, !PT ;  /* 0x0000001605052212 */ /* 0x000fc600078e3cff */
        /* <DEDUP_REMOVED lines=9> */
[----:B------:R-:W2:Y:S01]  /*0ca0*/  @P4 LDG.E R23, desc[UR6][R8.64+0xfc] ;  /* 0x0000fc0608174981 */ /* 0x000ea2000c1e1900 */
[----:B------:R-:W-:Y:S02]  /*0cb0*/  @P3 LOP3.LUT R3, R3, R24, RZ, 0x3c, !PT ;  /* 0x0000001803033212 */ /* 0x000fe400078e3cff */
[----:B------:R-:W-:Y:S01]  /*0cc0*/  @P3 LOP3.LUT R4, R4, R25, RZ, 0x3c, !PT ;  /* 0x0000001904043212 */ /* 0x000fe200078e3cff */
[----:B------:R-:W2:Y:S04]  /*0cd0*/  @P5 LDG.E R24, desc[UR6][R8.64+0x10c] ;  /* 0x00010c0608185981 */ /* 0x000ea8000c1e1900 */
[----:B------:R-:W2:Y:S01]  /*0ce0*/  @P5 LDG.E R25, desc[UR6][R8.64+0x108] ;  /* 0x0001080608195981 */ /* 0x000ea2000c1e1900 */
[----:B------:R-:W-:-:S03]  /*0cf0*/  @P3 LOP3.LUT R5, R5, R18, RZ, 0x3c, !PT ;  /* 0x0000001205053212 */ /* 0x000fc600078e3cff */
[----:B------:R-:W2:Y:S01]  /*0d00*/  @P5 LDG.E R18, desc[UR6][R8.64+0x114] ;  /* 0x0001140608125981 */ /* 0x000ea2000c1e1900 */
[----:B------:R-:W-:-:S03]  /*0d10*/  @P4 LOP3.LUT R5, R5, R22, RZ, 0x3c, !PT ;  /* 0x0000001605054212 */ /* 0x000fc600078e3cff */
[----:B------:R-:W2:Y:S01]  /*0d20*/  @P6 LDG.E R22, desc[UR6][R8.64+0x128] ;  /* 0x0001280608166981 */ /* 0x000ea2000c1e1900 */
[----:B------:R-:W-:-:S03]  /*0d30*/  @P6 LOP3.LUT R0, R0, R27, RZ, 0x3c, !PT ;  /* 0x0000001b00006212 */ /* 0x000fc600078e3cff */
[----:B------:R-:W2:Y:S01]  /*0d40*/  @P0 LDG.E R27, desc[UR6][R8.64+0x12c] ;  /* 0x00012c06081b0981 */ /* 0x000ea2000c1e1900 */
[----:B---3--:R-:W-:-:S03]  /*0d50*/  @P4 LOP3.LUT R3, R3, R20, RZ, 0x3c, !PT ;  /* 0x0000001403034212 */ /* 0x008fc600078e3cff */
[----:B------:R-:W3:Y:S01]  /*0d60*/  @P6 LDG.E R20, desc[UR6][R8.64+0x120] ;  /* 0x0001200608146981 */ /* 0x000ee2000c1e1900 */
[----:B----4-:R-:W-:-:S03]  /*0d70*/  @P4 LOP3.LUT R2, R2, R21, RZ, 0x3c, !PT ;  /* 0x0000001502024212 */ /* 0x010fc600078e3cff */
[----:B------:R-:W4:Y:S01]  /*0d80*/  @P6 LDG.E R21, desc[UR6][R8.64+0x11c] ;  /* 0x00011c0608156981 */ /* 0x000f22000c1e1900 */
[----:B--2---:R-:W-:-:S03]  /*0d90*/  @P4 LOP3.LUT R4, R4, R23, RZ, 0x3c, !PT ;  /* 0x0000001704044212 */ /* 0x004fc600078e3cff */
[----:B------:R-:W2:Y:S01]  /*0da0*/  @P6 LDG.E R23, desc[UR6][R8.64+0x124] ;  /* 0x0001240608176981 */ /* 0x000ea2000c1e1900 */
[----:B------:R-:W-:Y:S02]  /*0db0*/  @P5 LOP3.LUT R3, R3, R24, RZ, 0x3c, !PT ;  /* 0x0000001803035212 */ /* 0x000fe400078e3cff */
[----:B------:R-:W-:Y:S01]  /*0dc0*/  @P5 LOP3.LUT R4, R4, R19, RZ, 0x3c, !PT ;  /* 0x0000001304045212 */ /* 0x000fe200078e3cff */
[----:B------:R-:W2:Y:S01]  /*0dd0*/  @P0 LDG.E R24, desc[UR6][R8.64+0x134] ;  /* 0x0001340608180981 */ /* 0x000ea2000c1e1900 */
[----:B------:R-:W-:-:S03]  /*0de0*/  @P5 LOP3.LUT R2, R2, R25, RZ, 0x3c, !PT ;  /* 0x0000001902025212 */ /* 0x000fc600078e3cff */
[----:B------:R-:W2:Y:S04]  /*0df0*/  @P0 LDG.E R19, desc[UR6][R8.64+0x130] ;  /* 0x0001300608130981 */ /* 0x000ea8000c1e1900 */
[----:B------:R-:W2:Y:S01]  /*0e00*/  @P0 LDG.E R25, desc[UR6][R8.64+0x138] ;  /* 0x0001380608190981 */ /* 0x000ea2000c1e1900 */
[----:B------:R-:W-:Y:S01]  /*0e10*/  UIADD3 UR4, UPT, UPT, UR4, 0x10, URZ ;  /* 0x0000001004047890 */ /* 0x000fe2000fffe0ff */
[----:B------:R-:W-:-:S03]  /*0e20*/  @P5 LOP3.LUT R5, R5, R18, RZ, 0x3c, !PT ;  /* 0x0000001205055212 */ /* 0x000fc600078e3cff */
[----:B------:R-:W-:Y:S01]  /*0e30*/  UISETP.NE.AND UP0, UPT, UR4, 0x20, UPT ;  /* 0x000000200400788c */ /* 0x000fe2000bf05270 */
[----:B------:R-:W-:Y:S02]  /*0e40*/  @P6 LOP3.LUT R5, R5, R22, RZ, 0x3c, !PT ;  /* 0x0000001605056212 */ /* 0x000fe400078e3cff */
[----:B------:R-:W-:Y:S02]  /*0e50*/  @P0 LOP3.LUT R0, R0, R27, RZ, 0x3c, !PT ;  /* 0x0000001b00000212 */ /* 0x000fe400078e3cff */
[----:B------:R-:W-:Y:S02]  /*0e60*/  @P0 LOP3.LUT R5, R5, R26, RZ, 0x3c, !PT ;  /* 0x0000001a05050212 */ /* 0x000fe400078e3cff */
[----:B---3--:R-:W-:Y:S02]  /*0e70*/  @P6 LOP3.LUT R3, R3, R20, RZ, 0x3c, !PT ;  /* 0x0000001403036212 */ /* 0x008fe400078e3cff */
[----:B----4-:R-:W-:Y:S02]  /*0e80*/  @P6 LOP3.LUT R2, R2, R21, RZ, 0x3c, !PT ;  /* 0x0000001502026212 */ /* 0x010fe400078e3cff */
[----:B--2---:R-:W-:-:S02]  /*0e90*/  @P6 LOP3.LUT R4, R4, R23, RZ, 0x3c, !PT ;  /* 0x0000001704046212 */ /* 0x004fc400078e3cff */
[----:B------:R-:W-:Y:S02]  /*0ea0*/  @P0 LOP3.LUT R3, R3, R24, RZ, 0x3c, !PT ;  /* 0x0000001803030212 */ /* 0x000fe400078e3cff */
[----:B------:R-:W-:Y:S02]  /*0eb0*/  @P0 LOP3.LUT R2, R2, R19, RZ, 0x3c, !PT ;  /* 0x0000001302020212 */ /* 0x000fe400078e3cff */
[----:B------:R-:W-:Y:S01]  /*0ec0*/  @P0 LOP3.LUT R4, R4, R25, RZ, 0x3c, !PT ;  /* 0x0000001904040212 */ /* 0x000fe200078e3cff */
[----:B------:R-:W-:Y:S06]  /*0ed0*/  BRA.U UP0, `(.L_x_29) ;  /* 0xfffffff500487547 */ /* 0x000fec000b83ffff */
[----:B------:R-:W-:-:S05]  /*0ee0*/  VIADD R16, R16, 0x1 ;  /* 0x0000000110107836 */ /* 0x000fca0000000000 */
[----:B------:R-:W-:-:S13]  /*0ef0*/  ISETP.NE.AND P0, PT, R16, 0x5, PT ;  /* 0x000000051000780c */ /* 0x000fda0003f05270 */
[----:B------:R-:W-:Y:S05]  /*0f00*/  @P0 BRA `(.L_x_30) ;  /* 0xfffffff400300947 */ /* 0x000fea000383ffff */
[----:B------:R-:W-:Y:S01]  /*0f10*/  LOP3.LUT R8, R14, 0x3, RZ, 0xc0, !PT ;  /* 0x000000030e087812 */ /* 0x000fe200078ec0ff */
[----:B------:R0:W-:Y:S03]  /*0f20*/  STL [R1+0x4], R0 ;  /* 0x0000040001007387 */ /* 0x0001e60000100800 */
[----:B------:R-:W-:Y:S01]  /*0f30*/  ISETP.NE.U32.AND P0, PT, R8, 0x1, PT ;  /* 0x000000010800780c */ /* 0x000fe20003f05070 */
[----:B------:R0:W-:Y:S03]  /*0f40*/  STL.64 [R1+0x8], R2 ;  /* 0x0000080201007387 */ /* 0x0001e60000100a00 */
[----:B------:R-:W-:Y:S01]  /*0f50*/  ISETP.NE.AND.EX P0, PT, RZ, RZ, PT, P0 ;  /* 0x000000ffff00720c */ /* 0x000fe20003f05300 */
[----:B------:R0:W-:-:S12]  /*0f60*/  STL.64 [R1+0x10], R4 ;  /* 0x0000100401007387 */ /* 0x0001d80000100a00 */
[----:B0-----:R-:W-:Y:S05]  /*0f70*/  @!P0 BRA `(.L_x_28) ;  /* 0x0000001800088947 */ /* 0x001fea0003800000 */
[----:B------:R-:W-:Y:S01]  /*0f80*/  UMOV UR4, URZ ;  /* 0x000000ff00047c82 */ /* 0x000fe20008000000 */
[----:B------:R-:W-:Y:S01]  /*0f90*/  UMOV UR5, URZ ;  /* 0x000000ff00057c82 */ /* 0x000fe20008000000 */
[----:B------:R-:W-:Y:S02]  /*0fa0*/  IMAD.MOV.U32 R0, RZ, RZ, RZ ;  /* 0x000000ffff007224 */ /* 0x000fe400078e00ff */
[----:B------:R-:W-:Y:S02]  /*0fb0*/  IMAD.MOV.U32 R16, RZ, RZ, RZ ;  /* 0x000000ffff107224 */ /* 0x000fe400078e00ff */
[----:B------:R-:W-:Y:S02]  /*0fc0*/  IMAD.U32 R5, RZ, RZ, UR4 ;  /* 0x00000004ff057e24 */ /* 0x000fe4000f8e00ff */
[----:B------:R-:W-:Y:S02]  /*0fd0*/  IMAD.U32 R4, RZ, RZ, UR5 ;  /* 0x00000005ff047e24 */ /* 0x000fe4000f8e00ff */
[----:B------:R-:W-:-:S02]  /*0fe0*/  IMAD.U32 R3, RZ, RZ, UR4 ;  /* 0x00000004ff037e24 */ /* 0x000fc4000f8e00ff */
[----:B------:R-:W-:-:S07]  /*0ff0*/  IMAD.U32 R2, RZ, RZ, UR5 ;  /* 0x00000005ff027e24 */ /* 0x000fce000f8e00ff */
.L_x_32:
[----:B------:R-:W-:-:S06]  /*1000*/  IMAD R17, R16, 0x4, R1 ;  /* 0x0000000410117824 */ /* 0x000fcc00078e0201 */
[----:B------:R-:W5:Y:S01]  /*1010*/  LDL R17, [R17+0x4] ;  /* 0x0000040011117983 */ /* 0x000f620000100800 */
[----:B------:R-:W-:-:S05]  /*1020*/  UMOV UR4, URZ ;  /* 0x000000ff00047c82 */ /* 0x000fca0008000000 */
.L_x_31:
        /* <DEDUP_REMOVED lines=8> */
[----:B------:R-:W2:Y:S04]  /*10b0*/  @!P0 LDG.E R19, desc[UR6][R8.64] ;  /* 0x0000000608138981 */ /* 0x000ea8000c1e1900 */
        /* <DEDUP_REMOVED lines=174> */
[----:B0-----:R-:W-:Y:S05]  /*1ba0*/  @P0 BRA `(.L_x_28) ;  /* 0x0000000800fc0947 */ /* 0x001fea0003800000 */
        /* <DEDUP_REMOVED lines=8> */
.L_x_34:
[----:B------:R-:W-:-:S06]  /*1c30*/  IMAD R17, R16, 0x4, R1 ;  /* 0x0000000410117824 */ /* 0x000fcc00078e0201 */
[----:B------:R-:W5:Y:S01]  /*1c40*/  LDL R17, [R17+0x4] ;  /* 0x0000040011117983 */ /* 0x000f620000100800 */
[----:B------:R-:W-:-:S05]  /*1c50*/  UMOV UR4, URZ ;  /* 0x000000ff00047c82 */ /* 0x000fca0008000000 */
.L_x_33:
        /* <DEDUP_REMOVED lines=177> */
[----:B------:R0:W-:Y:S04]  /*2770*/  STL [R1+0x4], R0 ;  /* 0x0000040001007387 */ /* 0x0001e80000100800 */
[----:B------:R0:W-:Y:S04]  /*2780*/  STL.64 [R1+0x8], R2 ;  /* 0x0000080201007387 */ /* 0x0001e80000100a00 */
[----:B------:R0:W-:Y:S02]  /*2790*/  STL.64 [R1+0x10], R4 ;  /* 0x0000100401007387 */ /* 0x0001e40000100a00 */
.L_x_28:
[----:B-1----:R-:W-:Y:S05]  /*27a0*/  BSYNC.RECONVERGENT B1 ;  /* 0x0000000000017941 */ /* 0x002fea0003800200 */
.L_x_27:
[----:B------:R-:W-:Y:S01]  /*27b0*/  ISETP.GT.U32.AND P0, PT, R14, 0x3, PT ;  /* 0x000000030e00780c */ /* 0x000fe20003f04070 */
[----:B------:R-:W-:Y:S01]  /*27c0*/  VIADD R12, R12, 0x1 ;  /* 0x000000010c0c7836 */ /* 0x000fe20000000000 */
[--C-:B------:R-:W-:Y:S02]  /*27d0*/  SHF.R.U64 R14, R14, 0x2, R15.reuse ;  /* 0x000000020e0e7819 */ /* 0x100fe4000000120f */
[----:B------:R-:W-:Y:S02]  /*27e0*/  ISETP.GT.U32.AND.EX P0, PT, R15, RZ, PT, P0 ;  /* 0x000000ff0f00720c */ /* 0x000fe40003f04100 */
[----:B------:R-:W-:-:S11]  /*27f0*/  SHF.R.U32.HI R15, RZ, 0x2, R15 ;  /* 0x00000002ff0f7819 */ /* 0x000fd6000001160f */
[----:B------:R-:W-:Y:S05]  /*2800*/  @P0 BRA `(.L_x_35) ;  /* 0xffffffd800c40947 */ /* 0x000fea000383ffff */
.L_x_26:
[----:B-1----:R-:W-:Y:S05]  /*2810*/  BSYNC.RECONVERGENT B0 ;  /* 0x0000000000007941 */ /* 0x002fea0003800200 */
.L_x_25:
[----:B------:R-:W-:Y:S01]  /*2820*/  SHF.R.U32.HI R9, RZ, 0x2, R0 ;  /* 0x00000002ff097819 */ /* 0x000fe20000011600 */
[----:B------:R-:W1:Y:S01]  /*2830*/  LDC.64 R10, c[0x0][0x388] ;  /* 0x0000e200ff0a7b82 */ /* 0x000e620000000a00 */
[----:B------:R-:W1:Y:S01]  /*2840*/  LDCU.64 UR12, c[0x0][0x398] ;  /* 0x00007300ff0c77ac */ /* 0x000e620008000a00 */
[----:B------:R-:W-:Y:S01]  /*2850*/  IMAD.MOV.U32 R15, RZ, RZ, 0x2f800000 ;  /* 0x2f800000ff0f7424 */ /* 0x000fe200078e00ff */
[----:B------:R-:W-:Y:S01]  /*2860*/  LOP3.LUT R9, R9, R0, RZ, 0x3c, !PT ;  /* 0x0000000009097212 */ /* 0x000fe200078e3cff */
[----:B0-----:R-:W-:Y:S01]  /*2870*/  IMAD.SHL.U32 R0, R5, 0x10, RZ ;  /* 0x0000001005007824 */ /* 0x001fe200078e00ff */
[----:B------:R-:W0:Y:S01]  /*2880*/  LDCU.64 UR4, c[0x0][0x380] ;  /* 0x00007000ff0477ac */ /* 0x000e220008000a00 */
[----:B------:R2:W-:Y:S02]  /*2890*/  STL [R1+0x4], R2 ;  /* 0x0000040201007387 */ /* 0x0005e40000100800 */
[C---:B------:R-:W-:Y:S01]  /*28a0*/  IMAD.SHL.U32 R8, R9.reuse, 0x2, RZ ;  /* 0x0000000209087824 */ /* 0x040fe200078e00ff */
[----:B------:R-:W3:Y:S01]  /*28b0*/  LDCU.128 UR8, c[0x0][0x390] ;  /* 0x00007200ff0877ac */ /* 0x000ee20008000c00 */
[----:B------:R2:W-:Y:S03]  /*28c0*/  STL.64 [R1+0x18], RZ ;  /* 0x000018ff01007387 */ /* 0x0005e60000100a00 */
[----:B------:R-:W-:Y:S01]  /*28d0*/  LOP3.LUT R0, R9, R8, R0, 0x96, !PT ;  /* 0x0000000809007212 */ /* 0x000fe200078e9600 */
[----:B------:R2:W-:Y:S03]  /*28e0*/  STL [R1+0x20], RZ ;  /* 0x000020ff01007387 */ /* 0x0005e60000100800 */
[----:B------:R-:W-:Y:S01]  /*28f0*/  LOP3.LUT R9, R0, R5, RZ, 0x3c, !PT ;  /* 0x0000000500097212 */ /* 0x000fe200078e3cff */
[----:B------:R2:W-:Y:S04]  /*2900*/  STL.64 [R1+0x28], RZ ;  /* 0x000028ff01007387 */ /* 0x0005e80000100a00 */
[----:B------:R-:W-:-:S02]  /*2910*/  VIADD R0, R9, 0x4802b077 ;  /* 0x4802b07709007836 */ /* 0x000fc40000000000 */
[----:B-1----:R-:W-:-:S03]  /*2920*/  IMAD R8, R10, UR13, RZ ;  /* 0x0000000d0a087c24 */ /* 0x002fc6000f8e02ff */
[----:B------:R-:W-:Y:S01]  /*2930*/  I2FP.F32.U32 R0, R0 ;  /* 0x0000000000007245 */ /* 0x000fe20000201000 */
[----:B------:R-:W-:Y:S01]  /*2940*/  IMAD R11, R11, UR12, R8 ;  /* 0x0000000c0b0b7c24 */ /* 0x000fe2000f8e0208 */
[----:B---3--:R-:W-:Y:S01]  /*2950*/  UIMAD UR11, UR11, UR8, URZ ;  /* 0x000000080b0b72a4 */ /* 0x008fe2000f8e02ff */
[----:B------:R-:W-:Y:S02]  /*2960*/  IMAD.MOV.U32 R8, RZ, RZ, R5 ;  /* 0x000000ffff087224 */ /* 0x000fe400078e0005 */
[----:B------:R-:W-:Y:S01]  /*2970*/  FFMA R0, R0, R15, 1.1641532182693481445e-10 ;  /* 0x2f00000000007423 */ /* 0x000fe2000000000f */
[----:B------:R-:W-:Y:S01]  /*2980*/  IMAD.WIDE.U32 R14, R10, UR12, R6 ;  /* 0x0000000c0a0e7c25 */ /* 0x000fe2000f8e0006 */
[----:B------:R-:W-:Y:S01]  /*2990*/  UIMAD UR9, UR10, UR9, UR11 ;  /* 0x000000090a0972a4 */ /* 0x000fe2000f8e020b */
[----:B------:R2:W-:Y:S02]  /*29a0*/  STL.64 [R1+0x10], R8 ;  /* 0x0000100801007387 */ /* 0x0005e40000100a00 */
[----:B------:R-:W-:Y:S01]  /*29b0*/  IMAD.IADD R15, R15, 0x1, R11 ;  /* 0x000000010f0f7824 */ /* 0x000fe200078e020b */
[----:B------:R-:W-:Y:S01]  /*29c0*/  FSETP.GEU.AND P0, PT, R0, 0.5, PT ;  /* 0x3f0000000000780b */ /* 0x000fe20003f0e000 */
[----:B------:R-:W-:Y:S01]  /*29d0*/  IMAD.MOV.U32 R10, RZ, RZ, R3 ;  /* 0x000000ffff0a7224 */ /* 0x000fe200078e0003 */
[----:B0-----:R-:W-:Y:S01]  /*29e0*/  LEA R16, P1, R14, UR4, 0x2 ;  /* 0x000000040e107c11 */ /* 0x001fe2000f8210ff */
[----:B------:R-:W-:Y:S01]  /*29f0*/  IMAD.MOV.U32 R11, RZ, RZ, R4 ;  /* 0x000000ffff0b7224 */ /* 0x000fe200078e0004 */
[----:B------:R-:W-:-:S02]  /*2a00*/  SEL R3, RZ, 0x1, !P0 ;  /* 0x00000001ff037807 */ /* 0x000fc40004000000 */
[----:B------:R-:W-:Y:S01]  /*2a10*/  LEA.HI.X R17, R14, UR5, R15, 0x2, P1 ;  /* 0x000000050e117c11 */ /* 0x000fe200088f140f */
[----:B------:R-:W-:Y:S01]  /*2a20*/  UIMAD.WIDE.U32 UR4, UR10, UR8, URZ ;  /* 0x000000080a0472a5 */ /* 0x000fe2000f8e00ff */
[----:B------:R-:W-:Y:S01]  /*2a30*/  IADD3 R6, P0, PT, R13, R6, RZ ;  /* 0x000000060d067210 */ /* 0x000fe20007f1e0ff */
[----:B------:R2:W-:Y:S02]  /*2a40*/  STL.64 [R1+0x8], R10 ;  /* 0x0000080a01007387 */ /* 0x0005e40000100a00 */
[----:B------:R-:W-:Y:S02]  /*2a50*/  UIADD3 UR9, UPT, UPT, UR5, UR9, URZ ;  /* 0x0000000905097290 */ /* 0x000fe4000fffe0ff */
[----:B------:R2:W-:Y:S01]  /*2a60*/  STG.E desc[UR6][R16.64], R3 ;  /* 0x0000000310007986 */ /* 0x0005e2000c101906 */
[----:B------:R-:W-:Y:S01]  /*2a70*/  IMAD.X R7, RZ, RZ, R7, P0 ;  /* 0x000000ffff077224 */ /* 0x000fe200000e0607 */
[----:B------:R-:W-:-:S04]  /*2a80*/  ISETP.GE.U32.AND P0, PT, R6, UR4, PT ;  /* 0x0000000406007c0c */ /* 0x000fc8000bf06070 */
[----:B------:R-:W-:-:S13]  /*2a90*/  ISETP.GE.U32.AND.EX P0, PT, R7, UR9, PT, P0 ;  /* 0x0000000907007c0c */ /* 0x000fda000bf06100 */
[----:B--2---:R-:W-:Y:S05]  /*2aa0*/  @!P0 BRA `(.L_x_36) ;  /* 0xffffffd400a08947 */ /* 0x004fea000383ffff */
[----:B------:R-:W-:Y:S05]  /*2ab0*/  EXIT ;  /* 0x000000000000794d */ /* 0x000fea0003800000 */
.L_x_37:
        /* <DEDUP_REMOVED lines=12> */
.L_x_85:


//--------------------- .text._Z14occludedKernelPdS_Pimmm --------------------------
	.section	.text._Z14occludedKernelPdS_Pimmm,"ax",@progbits
	.align	128
        .global         _Z14occludedKernelPdS_Pimmm
        .type           _Z14occludedKernelPdS_Pimmm,@function
        .size           _Z14occludedKernelPdS_Pimmm,(.L_x_82 - _Z14occludedKernelPdS_Pimmm)
        .other          _Z14occludedKernelPdS_Pimmm,@"STO_CUDA_ENTRY STV_DEFAULT"
_Z14occludedKernelPdS_Pimmm:
.text._Z14occludedKernelPdS_Pimmm:
        /* <DEDUP_REMOVED lines=14> */
[----:B------:R-:W0:Y:S02]  /*00e0*/  LDCU.64 UR8, c[0x0][0x3a8] ;  /* 0x00007500ff0877ac */ /* 0x000e240008000a00 */
[----:B0-----:R-:W0:Y:S02]  /*00f0*/  I2F.U64 R0, UR8 ;  /* 0x0000000800007d12 */ /* 0x001e240008301000 */
[----:B0-----:R-:W-:-:S06]  /*0100*/  VIADD R3, R0, 0xf3000000 ;  /* 0xf300000000037836 */ /* 0x001fcc0000000000 */
[----:B------:R0:W1:Y:S01]  /*0110*/  MUFU.RSQ R5, R0 ;  /* 0x0000000000057308 */ /* 0x0000620000001400 */
[----:B------:R-:W-:Y:S01]  /*0120*/  ISETP.GT.U32.AND P0, PT, R3, 0x727fffff, PT ;  /* 0x727fffff0300780c */ /* 0x000fe20003f04070 */
[----:B------:R-:W-:-:S12]  /*0130*/  IMAD.MOV.U32 R3, RZ, RZ, RZ ;  /* 0x000000ffff037224 */ /* 0x000fd800078e00ff */
[----:B0-----:R-:W-:Y:S05]  /*0140*/  @!P0 BRA `(.L_x_38) ;  /* 0x0000000000108947 */ /* 0x001fea0003800000 */
[----:B------:R-:W-:-:S07]  /*0150*/  MOV R8, 0x170 ;  /* 0x0000017000087802 */ /* 0x000fce0000000f00 */
[----:B-1----:R-:W-:Y:S05]  /*0160*/  CALL.REL.NOINC `($__internal_5_$__cuda_sm20_sqrt_rn_f32_slowpath) ;  /* 0x0000001c00b47944 */ /* 0x002fea0003c00000 */
[----:B------:R-:W-:Y:S01]  /*0170*/  IMAD.MOV.U32 R4, RZ, RZ, R0 ;  /* 0x000000ffff047224 */ /* 0x000fe200078e0000 */
[----:B------:R-:W-:Y:S06]  /*0180*/  BRA `(.L_x_39) ;  /* 0x0000000000107947 */ /* 0x000fec0003800000 */
.L_x_38:
[----:B-1----:R-:W-:Y:S01]  /*0190*/  FMUL.FTZ R7, R0, R5 ;  /* 0x0000000500077220 */ /* 0x002fe20000410000 */
[----:B------:R-:W-:-:S03]  /*01a0*/  FMUL.FTZ R4, R5, 0.5 ;  /* 0x3f00000005047820 */ /* 0x000fc60000410000 */
[----:B------:R-:W-:-:S04]  /*01b0*/  FFMA R0, -R7, R7, R0 ;  /* 0x0000000707007223 */ /* 0x000fc80000000100 */
[----:B------:R-:W-:-:S07]  /*01c0*/  FFMA R4, R0, R4, R7 ;  /* 0x0000000400047223 */ /* 0x000fce0000000007 */
.L_x_39:
[----:B------:R-:W0:Y:S01]  /*01d0*/  LDCU UR7, c[0x0][0x370] ;  /* 0x00006e00ff0777ac */ /* 0x000e220008000800 */
[----:B------:R-:W1:Y:S01]  /*01e0*/  F2I.TRUNC.NTZ R4, R4 ;  /* 0x0000000400047305 */ /* 0x000e62000020f100 */
[----:B------:R-:W2:Y:S01]  /*01f0*/  LDCU.64 UR8, c[0x0][0x358] ;  /* 0x00006b00ff0877ac */ /* 0x000ea20008000a00 */
[----:B-1----:R-:W-:Y:S01]  /*0200*/  SHF.R.S32.HI R7, RZ, 0x1f, R4 ;  /* 0x0000001fff077819 */ /* 0x002fe20000011404 */
[----:B0-----:R-:W-:Y:S02]  /*0210*/  IMAD R5, R6, UR7, RZ ;  /* 0x0000000706057c24 */ /* 0x001fe4000f8e02ff */
[----:B--2---:R-:W-:-:S07]  /*0220*/  VIADD R6, R4, 0xffffffff ;  /* 0xffffffff04067836 */ /* 0x004fce0000000000 */
.L_x_69:
[----:B01----:R-:W0:Y:S01]  /*0230*/  LDC.64 R10, c[0x0][0x3a8] ;  /* 0x0000ea00ff0a7b82 */ /* 0x003e220000000a00 */
[----:B------:R-:W0:Y:S01]  /*0240*/  LDCU.64 UR10, c[0x0][0x398] ;  /* 0x00007300ff0a77ac */ /* 0x000e220008000a00 */
[----:B------:R-:W-:Y:S01]  /*0250*/  BSSY.RECONVERGENT B0, `(.L_x_40) ;  /* 0x0000023000007945 */ /* 0x000fe20003800200 */
[----:B0-----:R-:W-:Y:S01]  /*0260*/  IMAD.WIDE.U32 R8, R10, UR10, R2 ;  /* 0x0000000a0a087c25 */ /* 0x001fe2000f8e0002 */
[----:B------:R-:W-:Y:S02]  /*0270*/  IADD3 R2, P0, PT, R5, R2, RZ ;  /* 0x0000000205027210 */ /* 0x000fe40007f1e0ff */
[----:B------:R-:W-:-:S03]  /*0280*/  SHF.R.S32.HI R0, RZ, 0x1f, R8 ;  /* 0x0000001fff007819 */ /* 0x000fc60000011408 */
[----:B------:R-:W-:Y:S01]  /*0290*/  IMAD.X R3, RZ, RZ, R3, P0 ;  /* 0x000000ffff037224 */ /* 0x000fe200000e0603 */
[----:B------:R-:W-:Y:S02]  /*02a0*/  ISETP.GE.U32.AND P1, PT, R2, UR4, PT ;  /* 0x0000000402007c0c */ /* 0x000fe4000bf26070 */
[----:B------:R-:W-:Y:S01]  /*02b0*/  LOP3.LUT R12, R0, R11, RZ, 0xfc, !PT ;  /* 0x0000000b000c7212 */ /* 0x000fe200078efcff */
[----:B------:R-:W-:Y:S01]  /*02c0*/  IMAD R11, R11, UR10, RZ ;  /* 0x0000000a0b0b7c24 */ /* 0x000fe2000f8e02ff */
[----:B------:R-:W-:Y:S02]  /*02d0*/  ISETP.GE.U32.AND.EX P1, PT, R3, UR6, PT, P1 ;  /* 0x0000000603007c0c */ /* 0x000fe4000bf26110 */
[----:B------:R-:W-:Y:S01]  /*02e0*/  ISETP.NE.U32.AND P0, PT, R12, RZ, PT ;  /* 0x000000ff0c00720c */ /* 0x000fe20003f05070 */
[----:B------:R-:W-:-:S04]  /*02f0*/  IMAD R11, R10, UR11, R11 ;  /* 0x0000000b0a0b7c24 */ /* 0x000fc8000f8e020b */
[----:B------:R-:W-:-:S08]  /*0300*/  IMAD.IADD R25, R9, 0x1, R11 ;  /* 0x0000000109197824 */ /* 0x000fd000078e020b */
[----:B------:R-:W-:Y:S05]  /*0310*/  @P0 BRA `(.L_x_41) ;  /* 0x0000000000500947 */ /* 0x000fea0003800000 */
[----:B------:R-:W0:Y:S01]  /*0320*/  I2F.U32.RP R11, R10 ;  /* 0x0000000a000b7306 */ /* 0x000e220000209000 */
[----:B------:R-:W-:-:S07]  /*0330*/  ISETP.NE.U32.AND P2, PT, R10, RZ, PT ;  /* 0x000000ff0a00720c */ /* 0x000fce0003f45070 */
[----:B0-----:R-:W0:Y:S02]  /*0340*/  MUFU.RCP R11, R11 ;  /* 0x0000000b000b7308 */ /* 0x001e240000001000 */
[----:B0-----:R-:W-:-:S06]  /*0350*/  VIADD R12, R11, 0xffffffe ;  /* 0x0ffffffe0b0c7836 */ /* 0x001fcc0000000000 */
[----:B------:R0:W1:Y:S02]  /*0360*/  F2I.FTZ.U32.TRUNC.NTZ R13, R12 ;  /* 0x0000000c000d7305 */ /* 0x000064000021f000 */
[----:B0-----:R-:W-:Y:S02]  /*0370*/  IMAD.MOV.U32 R12, RZ, RZ, RZ ;  /* 0x000000ffff0c7224 */ /* 0x001fe400078e00ff */
[----:B-1----:R-:W-:-:S04]  /*0380*/  IMAD.MOV R15, RZ, RZ, -R13 ;  /* 0x000000ffff0f7224 */ /* 0x002fc800078e0a0d */
[----:B------:R-:W-:-:S04]  /*0390*/  IMAD R15, R15, R10, RZ ;  /* 0x0000000a0f0f7224 */ /* 0x000fc800078e02ff */
[----:B------:R-:W-:-:S06]  /*03a0*/  IMAD.HI.U32 R13, R13, R15, R12 ;  /* 0x0000000f0d0d7227 */ /* 0x000fcc00078e000c */
[----:B------:R-:W-:-:S04]  /*03b0*/  IMAD.HI.U32 R13, R13, R8, RZ ;  /* 0x000000080d0d7227 */ /* 0x000fc800078e00ff */
[----:B------:R-:W-:-:S04]  /*03c0*/  IMAD.MOV R13, RZ, RZ, -R13 ;  /* 0x000000ffff0d7224 */ /* 0x000fc800078e0a0d */
[----:B------:R-:W-:Y:S02]  /*03d0*/  IMAD R15, R10, R13, R8 ;  /* 0x0000000d0a0f7224 */ /* 0x000fe400078e0208 */
[----:B------:R-:W-:-:S03]  /*03e0*/  IMAD.MOV.U32 R13, RZ, RZ, RZ ;  /* 0x000000ffff0d7224 */ /* 0x000fc600078e00ff */
[----:B------:R-:W-:-:S13]  /*03f0*/  ISETP.GE.U32.AND P0, PT, R15, R10, PT ;  /* 0x0000000a0f00720c */ /* 0x000fda0003f06070 */
[----:B------:R-:W-:-:S05]  /*0400*/  @P0 IMAD.IADD R15, R15, 0x1, -R10 ;  /* 0x000000010f0f0824 */ /* 0x000fca00078e0a0a */
[----:B------:R-:W-:-:S13]  /*0410*/  ISETP.GE.U32.AND P0, PT, R15, R10, PT ;  /* 0x0000000a0f00720c */ /* 0x000fda0003f06070 */
[----:B------:R-:W-:Y:S01]  /*0420*/  @P0 IMAD.IADD R15, R15, 0x1, -R10 ;  /* 0x000000010f0f0824 */ /* 0x000fe200078e0a0a */
[----:B------:R-:W-:-:S05]  /*0430*/  @!P2 LOP3.LUT R15, RZ, R10, RZ, 0x33, !PT ;  /* 0x0000000aff0fa212 */ /* 0x000fca00078e33ff */
[----:B------:R-:W-:Y:S01]  /*0440*/  IMAD.MOV.U32 R12, RZ, RZ, R15 ;  /* 0x000000ffff0c7224 */ /* 0x000fe200078e000f */
[----:B------:R-:W-:Y:S06]  /*0450*/  BRA `(.L_x_42) ;  /* 0x0000000000087947 */ /* 0x000fec0003800000 */
.L_x_41:
[----:B------:R-:W-:-:S07]  /*0460*/  MOV R14, 0x480 ;  /* 0x00000480000e7802 */ /* 0x000fce0000000f00 */
[----:B------:R-:W-:Y:S05]  /*0470*/  CALL.REL.NOINC `($__internal_4_$__cuda_sm20_rem_u64) ;  /* 0x0000001400ec7944 */ /* 0x000fea0003c00000 */
.L_x_42:
[----:B------:R-:W-:Y:S05]  /*0480*/  BSYNC.RECONVERGENT B0 ;  /* 0x0000000000007941 */ /* 0x000fea0003800200 */
.L_x_40:
[----:B------:R-:W0:Y:S02]  /*0490*/  LDCU.64 UR10, c[0x0][0x390] ;  /* 0x00007200ff0a77ac */ /* 0x000e240008000a00 */
[----:B0-----:R-:W-:-:S04]  /*04a0*/  LEA R14, P0, R8, UR10, 0x2 ;  /* 0x0000000a080e7c11 */ /* 0x001fc8000f8010ff */
[----:B------:R-:W-:-:S05]  /*04b0*/  LEA.HI.X R15, R8, UR11, R25, 0x2, P0 ;  /* 0x0000000b080f7c11 */ /* 0x000fca00080f1419 */
[----:B------:R-:W2:Y:S01]  /*04c0*/  LDG.E R14, desc[UR8][R14.64] ;  /* 0x000000080e0e7981 */ /* 0x000ea2000c1e1900 */
[----:B------:R-:W-:Y:S01]  /*04d0*/  IADD3 R11, P2, PT, -R12, R8, RZ ;  /* 0x000000080c0b7210 */ /* 0x000fe20007f5e1ff */
[----:B------:R-:W-:Y:S04]  /*04e0*/  BSSY.RECONVERGENT B0, `(.L_x_43) ;  /* 0x0000117000007945 */ /* 0x000fe80003800200 */
[----:B------:R-:W-:Y:S01]  /*04f0*/  IMAD.X R0, R0, 0x1, ~R13, P2 ;  /* 0x0000000100007824 */ /* 0x000fe200010e0e0d */
[----:B--2---:R-:W-:-:S13]  /*0500*/  ISETP.NE.AND P0, PT, R14, 0x1, PT ;  /* 0x000000010e00780c */ /* 0x004fda0003f05270 */
[----:B------:R-:W-:Y:S05]  /*0510*/  @P0 BRA `(.L_x_44) ;  /* 0x0000001000280947 */ /* 0x000fea0003800000 */
[----:B------:R-:W0:Y:S01]  /*0520*/  LDC.64 R12, c[0x0][0x390] ;  /* 0x0000e400ff0c7b82 */ /* 0x000e220000000a00 */
[----:B------:R-:W-:Y:S01]  /*0530*/  BSSY.RECONVERGENT B1, `(.L_x_45) ;  /* 0x0000023000017945 */ /* 0x000fe20003800200 */
[----:B------:R-:W-:-:S07]  /*0540*/  IMAD.MOV.U32 R22, RZ, RZ, R8 ;  /* 0x000000ffff167224 */ /* 0x000fce00078e0008 */
.L_x_47:
[----:B------:R-:W-:-:S05]  /*0550*/  VIADD R22, R22, 0xffffffff ;  /* 0xffffffff16167836 */ /* 0x000fca0000000000 */
[----:B------:R-:W-:Y:S02]  /*0560*/  ISETP.GE.U32.AND P0, PT, R11, R22, PT ;  /* 0x000000160b00720c */ /* 0x000fe40003f06070 */
[----:B------:R-:W-:-:S04]  /*0570*/  SHF.R.S32.HI R17, RZ, 0x1f, R22 ;  /* 0x0000001fff117819 */ /* 0x000fc80000011416 */
[----:B------:R-:W-:-:S13]  /*0580*/  ISETP.GE.U32.AND.EX P0, PT, R0, R17, PT, P0 ;  /* 0x000000110000720c */ /* 0x000fda0003f06100 */
[----:B------:R-:W-:Y:S05]  /*0590*/  @P0 BRA `(.L_x_46) ;  /* 0x0000000000700947 */ /* 0x000fea0003800000 */
[-C--:B------:R-:W-:Y:S02]  /*05a0*/  IABS R10, R4.reuse ;  /* 0x00000004000a7213 */ /* 0x080fe40000000000 */
[----:B------:R-:W-:Y:S02]  /*05b0*/  IABS R18, R4 ;  /* 0x0000000400127213 */ /* 0x000fe40000000000 */
[----:B------:R-:W1:Y:S01]  /*05c0*/  I2F.U32.RP R16, R10 ;  /* 0x0000000a00107306 */ /* 0x000e620000209000 */
[----:B------:R-:W-:Y:S02]  /*05d0*/  ISETP.GE.AND P3, PT, R22, RZ, PT ;  /* 0x000000ff1600720c */ /* 0x000fe40003f66270 */
[----:B------:R-:W-:-:S05]  /*05e0*/  IMAD.MOV R18, RZ, RZ, -R18 ;  /* 0x000000ffff127224 */ /* 0x000fca00078e0a12 */
[----:B-1----:R-:W1:Y:S02]  /*05f0*/  MUFU.RCP R16, R16 ;  /* 0x0000001000107308 */ /* 0x002e640000001000 */
[----:B-1----:R-:W-:Y:S01]  /*0600*/  VIADD R14, R16, 0xffffffe ;  /* 0x0ffffffe100e7836 */ /* 0x002fe20000000000 */
[----:B------:R-:W-:-:S05]  /*0610*/  IABS R16, R22 ;  /* 0x0000001600107213 */ /* 0x000fca0000000000 */
[----:B------:R1:W2:Y:S02]  /*0620*/  F2I.FTZ.U32.TRUNC.NTZ R15, R14 ;  /* 0x0000000e000f7305 */ /* 0x0002a4000021f000 */
[----:B-1----:R-:W-:Y:S02]  /*0630*/  IMAD.MOV.U32 R14, RZ, RZ, RZ ;  /* 0x000000ffff0e7224 */ /* 0x002fe400078e00ff */
[----:B--2---:R-:W-:-:S04]  /*0640*/  IMAD.MOV R19, RZ, RZ, -R15 ;  /* 0x000000ffff137224 */ /* 0x004fc800078e0a0f */
[----:B------:R-:W-:-:S04]  /*0650*/  IMAD R19, R19, R10, RZ ;  /* 0x0000000a13137224 */ /* 0x000fc800078e02ff */
[----:B------:R-:W-:-:S06]  /*0660*/  IMAD.HI.U32 R15, R15, R19, R14 ;  /* 0x000000130f0f7227 */ /* 0x000fcc00078e000e */
[----:B------:R-:W-:-:S04]  /*0670*/  IMAD.HI.U32 R15, R15, R16, RZ ;  /* 0x000000100f0f7227 */ /* 0x000fc800078e00ff */
[----:B------:R-:W-:-:S05]  /*0680*/  IMAD R15, R15, R18, R16 ;  /* 0x000000120f0f7224 */ /* 0x000fca00078e0210 */
[----:B------:R-:W-:-:S13]  /*0690*/  ISETP.GT.U32.AND P0, PT, R10, R15, PT ;  /* 0x0000000f0a00720c */ /* 0x000fda0003f04070 */
[----:B------:R-:W-:Y:S01]  /*06a0*/  @!P0 IMAD.IADD R15, R15, 0x1, -R10 ;  /* 0x000000010f0f8824 */ /* 0x000fe200078e0a0a */
[----:B------:R-:W-:-:S04]  /*06b0*/  ISETP.NE.AND P0, PT, R4, RZ, PT ;  /* 0x000000ff0400720c */ /* 0x000fc80003f05270 */
[----:B------:R-:W-:-:S13]  /*06c0*/  ISETP.GT.U32.AND P2, PT, R10, R15, PT ;  /* 0x0000000f0a00720c */ /* 0x000fda0003f44070 */
[----:B------:R-:W-:-:S04]  /*06d0*/  @!P2 IMAD.IADD R15, R15, 0x1, -R10 ;  /* 0x000000010f0fa824 */ /* 0x000fc800078e0a0a */
[----:B------:R-:W-:Y:S01]  /*06e0*/  @!P3 IMAD.MOV R15, RZ, RZ, -R15 ;  /* 0x000000ffff0fb224 */ /* 0x000fe200078e0a0f */
[----:B------:R-:W-:-:S04]  /*06f0*/  @!P0 LOP3.LUT R15, RZ, R4, RZ, 0x33, !PT ;  /* 0x00000004ff0f8212 */ /* 0x000fc800078e33ff */
[----:B------:R-:W-:-:S13]  /*0700*/  ISETP.NE.AND P0, PT, R15, R6, PT ;  /* 0x000000060f00720c */ /* 0x000fda0003f05270 */
[----:B------:R-:W-:Y:S05]  /*0710*/  @!P0 BRA `(.L_x_46) ;  /* 0x0000000000108947 */ /* 0x000fea0003800000 */
[----:B0-----:R-:W-:-:S06]  /*0720*/  IMAD.WIDE R14, R22, 0x4, R12 ;  /* 0x00000004160e7825 */ /* 0x001fcc00078e020c */
[----:B------:R-:W2:Y:S02]  /*0730*/  LDG.E R14, desc[UR8][R14.64] ;  /* 0x000000080e0e7981 */ /* 0x000ea4000c1e1900 */
[----:B--2---:R-:W-:-:S13]  /*0740*/  ISETP.NE.AND P0, PT, R14, 0x1, PT ;  /* 0x000000010e00780c */ /* 0x004fda0003f05270 */
[----:B------:R-:W-:Y:S05]  /*0750*/  @!P0 BRA `(.L_x_47) ;  /* 0xfffffffc007c8947 */ /* 0x000fea000383ffff */
.L_x_46:
[----:B------:R-:W-:Y:S05]  /*0760*/  BSYNC.RECONVERGENT B1 ;  /* 0x0000000000017941 */ /* 0x000fea0003800200 */
.L_x_45:
[----:B------:R-:W1:Y:S01]  /*0770*/  LDC.64 R14, c[0x0][0x390] ;  /* 0x0000e400ff0e7b82 */ /* 0x000e620000000a00 */
[----:B------:R-:W-:Y:S01]  /*0780*/  IADD3 R16, P0, PT, R4, R11, RZ ;  /* 0x0000000b04107210 */ /* 0x000fe20007f1e0ff */
[----:B------:R-:W-:Y:S01]  /*0790*/  BSSY.RECONVERGENT B1, `(.L_x_48) ;  /* 0x0000026000017945 */ /* 0x000fe20003800200 */
[----:B------:R-:W-:-:S03]  /*07a0*/  IMAD.MOV.U32 R19, RZ, RZ, R8 ;  /* 0x000000ffff137224 */ /* 0x000fc600078e0008 */
[----:B------:R-:W-:-:S08]  /*07b0*/  IMAD.X R18, R7, 0x1, R0, P0 ;  /* 0x0000000107127824 */ /* 0x000fd000000e0600 */
.L_x_50:
[----:B------:R-:W-:Y:S02]  /*07c0*/  VIADD R21, R19, 0x1 ;  /* 0x0000000113157836 */ /* 0x000fe40000000000 */
[----:B------:R-:W-:-:S03]  /*07d0*/  IMAD.MOV.U32 R10, RZ, RZ, R19 ;  /* 0x000000ffff0a7224 */ /* 0x000fc600078e0013 */
[----:B------:R-:W-:Y:S02]  /*07e0*/  ISETP.GT.U32.AND P0, PT, R16, R21, PT ;  /* 0x000000151000720c */ /* 0x000fe40003f04070 */
[----:B0-----:R-:W-:-:S04]  /*07f0*/  SHF.R.S32.HI R13, RZ, 0x1f, R21 ;  /* 0x0000001fff0d7819 */ /* 0x001fc80000011415 */
[----:B------:R-:W-:-:S13]  /*0800*/  ISETP.GT.U32.AND.EX P0, PT, R18, R13, PT, P0 ;  /* 0x0000000d1200720c */ /* 0x000fda0003f04100 */
[----:B------:R-:W-:Y:S05]  /*0810*/  @!P0 BRA `(.L_x_49) ;  /* 0x0000000000748947 */ /* 0x000fea0003800000 */
[-C--:B------:R-:W-:Y:S02]  /*0820*/  IABS R20, R4.reuse ;  /* 0x0000000400147213 */ /* 0x080fe40000000000 */
[----:B------:R-:W-:Y:S02]  /*0830*/  IABS R26, R4 ;  /* 0x00000004001a7213 */ /* 0x000fe40000000000 */
[----:B------:R-:W0:Y:S01]  /*0840*/  I2F.U32.RP R23, R20 ;  /* 0x0000001400177306 */ /* 0x000e220000209000 */
[----:B------:R-:W-:Y:S02]  /*0850*/  ISETP.GE.AND P2, PT, R21, RZ, PT ;  /* 0x000000ff1500720c */ /* 0x000fe40003f46270 */
[----:B------:R-:W-:-:S05]  /*0860*/  ISETP.NE.AND P3, PT, R4, RZ, PT ;  /* 0x000000ff0400720c */ /* 0x000fca0003f65270 */
[----:B0-----:R-:W0:Y:S02]  /*0870*/  MUFU.RCP R23, R23 ;  /* 0x0000001700177308 */ /* 0x001e240000001000 */
[----:B0-----:R-:W-:Y:S02]  /*0880*/  VIADD R12, R23, 0xffffffe ;  /* 0x0ffffffe170c7836 */ /* 0x001fe40000000000 */
[----:B------:R-:W-:-:S04]  /*0890*/  IMAD.MOV R23, RZ, RZ, -R26 ;  /* 0x000000ffff177224 */ /* 0x000fc800078e0a1a */
[----:B------:R0:W2:Y:S02]  /*08a0*/  F2I.FTZ.U32.TRUNC.NTZ R13, R12 ;  /* 0x0000000c000d7305 */ /* 0x0000a4000021f000 */
[----:B0-----:R-:W-:Y:S02]  /*08b0*/  IMAD.MOV.U32 R12, RZ, RZ, RZ ;  /* 0x000000ffff0c7224 */ /* 0x001fe400078e00ff */
[----:B--2---:R-:W-:-:S04]  /*08c0*/  IMAD.MOV R27, RZ, RZ, -R13 ;  /* 0x000000ffff1b7224 */ /* 0x004fc800078e0a0d */
[----:B------:R-:W-:-:S04]  /*08d0*/  IMAD R27, R27, R20, RZ ;  /* 0x000000141b1b7224 */ /* 0x000fc800078e02ff */
[----:B------:R-:W-:Y:S01]  /*08e0*/  IMAD.HI.U32 R24, R13, R27, R12 ;  /* 0x0000001b0d187227 */ /* 0x000fe200078e000c */
[----:B------:R-:W-:-:S05]  /*08f0*/  IABS R13, R21 ;  /* 0x00000015000d7213 */ /* 0x000fca0000000000 */
[----:B------:R-:W-:-:S04]  /*0900*/  IMAD.HI.U32 R12, R24, R13, RZ ;  /* 0x0000000d180c7227 */ /* 0x000fc800078e00ff */
[----:B------:R-:W-:-:S05]  /*0910*/  IMAD R13, R12, R23, R13 ;  /* 0x000000170c0d7224 */ /* 0x000fca00078e020d */
[----:B------:R-:W-:-:S13]  /*0920*/  ISETP.GT.U32.AND P0, PT, R20, R13, PT ;  /* 0x0000000d1400720c */ /* 0x000fda0003f04070 */
[----:B------:R-:W-:-:S05]  /*0930*/  @!P0 IMAD.IADD R13, R13, 0x1, -R20 ;  /* 0x000000010d0d8824 */ /* 0x000fca00078e0a14 */
[----:B------:R-:W-:-:S13]  /*0940*/  ISETP.GT.U32.AND P0, PT, R20, R13, PT ;  /* 0x0000000d1400720c */ /* 0x000fda0003f04070 */
[----:B------:R-:W-:-:S04]  /*0950*/  @!P0 IMAD.IADD R13, R13, 0x1, -R20 ;  /* 0x000000010d0d8824 */ /* 0x000fc800078e0a14 */
[----:B------:R-:W-:Y:S01]  /*0960*/  @!P2 IMAD.MOV R13, RZ, RZ, -R13 ;  /* 0x000000ffff0da224 */ /* 0x000fe200078e0a0d */
[----:B------:R-:W-:-:S04]  /*0970*/  @!P3 LOP3.LUT R13, RZ, R4, RZ, 0x33, !PT ;  /* 0x00000004ff0db212 */ /* 0x000fc800078e33ff */
[----:B------:R-:W-:-:S13]  /*0980*/  ISETP.NE.AND P0, PT, R13, RZ, PT ;  /* 0x000000ff0d00720c */ /* 0x000fda0003f05270 */
[----:B------:R-:W-:Y:S05]  /*0990*/  @!P0 BRA `(.L_x_49) ;  /* 0x0000000000148947 */ /* 0x000fea0003800000 */
[----:B-1----:R-:W-:-:S06]  /*09a0*/  IMAD.WIDE R12, R19, 0x4, R14 ;  /* 0x00000004130c7825 */ /* 0x002fcc00078e020e */
[----:B------:R-:W2:Y:S01]  /*09b0*/  LDG.E R12, desc[UR8][R12.64+0x4] ;  /* 0x000004080c0c7981 */ /* 0x000ea2000c1e1900 */
[----:B------:R-:W-:Y:S01]  /*09c0*/  IMAD.MOV.U32 R19, RZ, RZ, R21 ;  /* 0x000000ffff137224 */ /* 0x000fe200078e0015 */
[----:B--2---:R-:W-:-:S13]  /*09d0*/  ISETP.NE.AND P0, PT, R12, 0x1, PT ;  /* 0x000000010c00780c */ /* 0x004fda0003f05270 */
[----:B------:R-:W-:Y:S05]  /*09e0*/  @!P0 BRA `(.L_x_50) ;  /* 0xfffffffc00748947 */ /* 0x000fea000383ffff */
.L_x_49:
[----:B------:R-:W-:Y:S05]  /*09f0*/  BSYNC.RECONVERGENT B1 ;  /* 0x0000000000017941 */ /* 0x000fea0003800200 */
.L_x_48:
[----:B------:R-:W-:Y:S01]  /*0a00*/  BSSY.RECONVERGENT B1, `(.L_x_51) ;  /* 0x000000d000017945 */ /* 0x000fe20003800200 */
[----:B------:R-:W-:-:S07]  /*0a10*/  IMAD.MOV.U32 R12, RZ, RZ, R8 ;  /* 0x000000ffff0c7224 */ /* 0x000fce00078e0008 */
.L_x_53:
[----:B------:R-:W-:-:S05]  /*0a20*/  IMAD.IADD R12, R12, 0x1, -R4 ;  /* 0x000000010c0c7824 */ /* 0x000fca00078e0a04 */
[----:B------:R-:W-:Y:S02]  /*0a30*/  ISETP.GE.U32.AND P0, PT, R11, R12, PT ;  /* 0x0000000c0b00720c */ /* 0x000fe40003f06070 */
[----:B------:R-:W-:-:S04]  /*0a40*/  SHF.R.S32.HI R13, RZ, 0x1f, R12 ;  /* 0x0000001fff0d7819 */ /* 0x000fc8000001140c */
[----:B------:R-:W-:-:S13]  /*0a50*/  ISETP.GE.U32.AND.EX P0, PT, R0, R13, PT, P0 ;  /* 0x0000000d0000720c */ /* 0x000fda0003f06100 */
[----:B------:R-:W-:Y:S05]  /*0a60*/  @P0 BRA `(.L_x_52) ;  /* 0x0000000000180947 */ /* 0x000fea0003800000 */
[----:B------:R-:W1:Y:S02]  /*0a70*/  LDCU.64 UR10, c[0x0][0x390] ;  /* 0x00007200ff0a77ac */ /* 0x000e640008000a00 */
[----:B-1----:R-:W-:-:S04]  /*0a80*/  LEA R14, P0, R12, UR10, 0x2 ;  /* 0x0000000a0c0e7c11 */ /* 0x002fc8000f8010ff */
[----:B------:R-:W-:-:S05]  /*0a90*/  LEA.HI.X R15, R12, UR11, R13, 0x2, P0 ;  /* 0x0000000b0c0f7c11 */ /* 0x000fca00080f140d */
[----:B------:R-:W2:Y:S02]  /*0aa0*/  LDG.E R14, desc[UR8][R14.64] ;  /* 0x000000080e0e7981 */ /* 0x000ea4000c1e1900 */
[----:B--2---:R-:W-:-:S13]  /*0ab0*/  ISETP.NE.AND P0, PT, R14, 0x1, PT ;  /* 0x000000010e00780c */ /* 0x004fda0003f05270 */
[----:B------:R-:W-:Y:S05]  /*0ac0*/  @!P0 BRA `(.L_x_53) ;  /* 0xfffffffc00d48947 */ /* 0x000fea000383ffff */
.L_x_52:
[----:B------:R-:W-:Y:S05]  /*0ad0*/  BSYNC.RECONVERGENT B1 ;  /* 0x0000000000017941 */ /* 0x000fea0003800200 */
.L_x_51:
[----:B------:R-:W0:Y:S01]  /*0ae0*/  LDCU.64 UR10, c[0x0][0x3a8] ;  /* 0x00007500ff0a77ac */ /* 0x000e220008000a00 */
[----:B------:R-:W-:Y:S01]  /*0af0*/  IMAD.IADD R19, R4, 0x1, R8 ;  /* 0x0000000104137824 */ /* 0x000fe200078e0208 */
[----:B------:R-:W-:Y:S04]  /*0b00*/  BSSY.RECONVERGENT B1, `(.L_x_54) ;  /* 0x0000017000017945 */ /* 0x000fe80003800200 */
[----:B------:R-:W-:Y:S02]  /*0b10*/  SHF.R.S32.HI R18, RZ, 0x1f, R19 ;  /* 0x0000001fff127819 */ /* 0x000fe40000011413 */
[----:B0-----:R-:W-:-:S04]  /*0b20*/  IADD3 R16, P0, PT, R11, UR10, RZ ;  /* 0x0000000a0b107c10 */ /* 0x001fc8000ff1e0ff */
[----:B------:R-:W-:Y:S02]  /*0b30*/  IADD3.X R27, PT, PT, R0, UR11, RZ, P0, !PT ;  /* 0x0000000b001b7c10 */ /* 0x000fe400087fe4ff */
[----:B------:R-:W-:Y:S02]  /*0b40*/  ISETP.GT.U32.AND P2, PT, R16, R19, PT ;  /* 0x000000131000720c */ /* 0x000fe40003f44070 */
[----:B------:R-:W-:Y:S02]  /*0b50*/  PLOP3.LUT P0, PT, PT, PT, PT, 0x8, 0x80 ;  /* 0x000000000080781c */ /* 0x000fe40003f0e170 */
[----:B------:R-:W-:-:S13]  /*0b60*/  ISETP.GT.U32.AND.EX P2, PT, R27, R18, PT, P2 ;  /* 0x000000121b00720c */ /* 0x000fda0003f44120 */
[----:B------:R-:W-:Y:S05]  /*0b70*/  @!P2 BRA `(.L_x_55) ;  /* 0x00000000003ca947 */ /* 0x000fea0003800000 */
[----:B------:R-:W-:-:S07]  /*0b80*/  IMAD.MOV.U32 R23, RZ, RZ, R19 ;  /* 0x000000ffff177224 */ /* 0x000fce00078e0013 */
.L_x_56:
[----:B------:R-:W1:Y:S02]  /*0b90*/  LDCU.64 UR10, c[0x0][0x390] ;  /* 0x00007200ff0a77ac */ /* 0x000e640008000a00 */
[----:B-1----:R-:W-:-:S04]  /*0ba0*/  LEA R14, P0, R19, UR10, 0x2 ;  /* 0x0000000a130e7c11 */ /* 0x002fc8000f8010ff */
[----:B------:R-:W-:-:S05]  /*0bb0*/  LEA.HI.X R15, R19, UR11, R18, 0x2, P0 ;  /* 0x0000000b130f7c11 */ /* 0x000fca00080f1412 */
[----:B------:R-:W2:Y:S01]  /*0bc0*/  LDG.E R14, desc[UR8][R14.64] ;  /* 0x000000080e0e7981 */ /* 0x000ea2000c1e1900 */
[----:B------:R-:W-:Y:S02]  /*0bd0*/  PLOP3.LUT P0, PT, PT, PT, PT, 0x80, 0x8 ;  /* 0x000000000008781c */ /* 0x000fe40003f0f070 */
[----:B--2---:R-:W-:-:S13]  /*0be0*/  ISETP.NE.AND P2, PT, R14, 0x1, PT ;  /* 0x000000010e00780c */ /* 0x004fda0003f45270 */
[----:B------:R-:W-:Y:S05]  /*0bf0*/  @P2 BRA `(.L_x_55) ;  /* 0x00000000001c2947 */ /* 0x000fea0003800000 */
[----:B------:R-:W-:-:S04]  /*0c00*/  IMAD.IADD R23, R4, 0x1, R23 ;  /* 0x0000000104177824 */ /* 0x000fc800078e0217 */
[--C-:B------:R-:W-:Y:S01]  /*0c10*/  IMAD.MOV.U32 R19, RZ, RZ, R23.reuse ;  /* 0x000000ffff137224 */ /* 0x100fe200078e0017 */
[----:B------:R-:W-:Y:S02]  /*0c20*/  ISETP.GT.U32.AND P0, PT, R16, R23, PT ;  /* 0x000000171000720c */ /* 0x000fe40003f04070 */
[----:B------:R-:W-:-:S04]  /*0c30*/  SHF.R.S32.HI R18, RZ, 0x1f, R23 ;  /* 0x0000001fff127819 */ /* 0x000fc80000011417 */
[----:B------:R-:W-:-:S13]  /*0c40*/  ISETP.GT.U32.AND.EX P0, PT, R27, R18, PT, P0 ;  /* 0x000000121b00720c */ /* 0x000fda0003f04100 */
[----:B------:R-:W-:Y:S05]  /*0c50*/  @P0 BRA `(.L_x_56) ;  /* 0xfffffffc00cc0947 */ /* 0x000fea000383ffff */
[----:B------:R-:W-:-:S13]  /*0c60*/  PLOP3.LUT P0, PT, PT, PT, PT, 0x8, 0x80 ;  /* 0x000000000080781c */ /* 0x000fda0003f0e170 */
.L_x_55:
[----:B------:R-:W-:Y:S05]  /*0c70*/  BSYNC.RECONVERGENT B1 ;  /* 0x0000000000017941 */ /* 0x000fea0003800200 */
.L_x_54:
[----:B------:R-:W-:Y:S01]  /*0c80*/  ISETP.GT.U32.AND P2, PT, R11, R22, PT ;  /* 0x000000160b00720c */ /* 0x000fe20003f44070 */
[----:B------:R-:W-:Y:S01]  /*0c90*/  BSSY.RECONVERGENT B1, `(.L_x_57) ;  /* 0x000002a000017945 */ /* 0x000fe20003800200 */
[----:B------:R-:W-:Y:S01]  /*0ca0*/  IMAD.MOV.U32 R20, RZ, RZ, RZ ;  /* 0x000000ffff147224 */ /* 0x000fe200078e00ff */
[----:B-1----:R-:W-:Y:S02]  /*0cb0*/  CS2R R14, SRZ ;  /* 0x00000000000e7805 */ /* 0x002fe4000001ff00 */
[----:B------:R-:W-:-:S13]  /*0cc0*/  ISETP.GT.U32.AND.EX P2, PT, R0, R17, PT, P2 ;  /* 0x000000110000720c */ /* 0x000fda0003f44120 */
[----:B------:R-:W-:Y:S05]  /*0cd0*/  @P2 BRA `(.L_x_58) ;  /* 0x0000000000942947 */ /* 0x000fea0003800000 */
[----:B------:R-:W-:Y:S02]  /*0ce0*/  IABS R23, R4 ;  /* 0x0000000400177213 */ /* 0x000fe40000000000 */
[----:B------:R-:W-:Y:S02]  /*0cf0*/  ISETP.GE.AND P3, PT, R22, RZ, PT ;  /* 0x000000ff1600720c */ /* 0x000fe40003f66270 */
[----:B------:R-:W0:Y:S01]  /*0d00*/  I2F.U32.RP R24, R23 ;  /* 0x0000001700187306 */ /* 0x000e220000209000 */
[----:B------:R-:W-:-:S07]  /*0d10*/  ISETP.NE.AND P4, PT, R4, RZ, PT ;  /* 0x000000ff0400720c */ /* 0x000fce0003f85270 */
[----:B0-----:R-:W0:Y:S02]  /*0d20*/  MUFU.RCP R24, R24 ;  /* 0x0000001800187308 */ /* 0x001e240000001000 */
[----:B0-----:R-:W-:Y:S01]  /*0d30*/  VIADD R16, R24, 0xffffffe ;  /* 0x0ffffffe18107836 */ /* 0x001fe20000000000 */
[----:B------:R-:W-:-:S05]  /*0d40*/  IABS R24, R22 ;  /* 0x0000001600187213 */ /* 0x000fca0000000000 */
[----:B------:R0:W1:Y:S02]  /*0d50*/  F2I.FTZ.U32.TRUNC.NTZ R17, R16 ;  /* 0x0000001000117305 */ /* 0x000064000021f000 */
[----:B0-----:R-:W-:Y:S02]  /*0d60*/  IMAD.MOV.U32 R16, RZ, RZ, RZ ;  /* 0x000000ffff107224 */ /* 0x001fe400078e00ff */
[----:B-1----:R-:W-:-:S04]  /*0d70*/  IMAD.MOV R26, RZ, RZ, -R17 ;  /* 0x000000ffff1a7224 */ /* 0x002fc800078e0a11 */
[----:B------:R-:W-:-:S04]  /*0d80*/  IMAD R27, R26, R23, RZ ;  /* 0x000000171a1b7224 */ /* 0x000fc800078e02ff */
[----:B------:R-:W-:Y:S01]  /*0d90*/  IMAD.HI.U32 R27, R17, R27, R16 ;  /* 0x0000001b111b7227 */ /* 0x000fe200078e0010 */
[----:B------:R-:W-:-:S05]  /*0da0*/  IABS R17, R4 ;  /* 0x0000000400117213 */ /* 0x000fca0000000000 */
[----:B------:R-:W-:Y:S02]  /*0db0*/  IMAD.MOV R17, RZ, RZ, -R17 ;  /* 0x000000ffff117224 */ /* 0x000fe400078e0a11 */
        /* <DEDUP_REMOVED lines=8> */
[----:B------:R-:W-:-:S13]  /*0e40*/  ISETP.NE.AND P2, PT, R17, R6, PT ;  /* 0x000000061100720c */ /* 0x000fda0003f45270 */
[----:B------:R-:W-:Y:S05]  /*0e50*/  @!P2 BRA `(.L_x_58) ;  /* 0x000000000034a947 */ /* 0x000fea0003800000 */
[----:B------:R-:W0:Y:S01]  /*0e60*/  LDCU.64 UR10, c[0x0][0x390] ;  /* 0x00007200ff0a77ac */ /* 0x000e220008000a00 */
[----:B------:R-:W-:Y:S02]  /*0e70*/  SHF.R.S32.HI R23, RZ, 0x1f, R22 ;  /* 0x0000001fff177819 */ /* 0x000fe40000011416 */
[----:B0-----:R-:W-:-:S04]  /*0e80*/  LEA R16, P2, R22, UR10, 0x2 ;  /* 0x0000000a16107c11 */ /* 0x001fc8000f8410ff */
[----:B------:R-:W-:-:S05]  /*0e90*/  LEA.HI.X R17, R22, UR11, R23, 0x2, P2 ;  /* 0x0000000b16117c11 */ /* 0x000fca00090f1417 */
[----:B------:R-:W2:Y:S02]  /*0ea0*/  LDG.E R16, desc[UR8][R16.64] ;  /* 0x0000000810107981 */ /* 0x000ea4000c1e1900 */
[----:B--2---:R-:W-:-:S13]  /*0eb0*/  ISETP.NE.AND P2, PT, R16, RZ, PT ;  /* 0x000000ff1000720c */ /* 0x004fda0003f45270 */
[----:B------:R-:W-:Y:S05]  /*0ec0*/  @P2 BRA `(.L_x_58) ;  /* 0x0000000000182947 */ /* 0x000fea0003800000 */
[----:B------:R-:W0:Y:S02]  /*0ed0*/  LDCU.64 UR10, c[0x0][0x388] ;  /* 0x00007100ff0a77ac */ /* 0x000e240008000a00 */
[----:B0-----:R-:W-:-:S04]  /*0ee0*/  LEA R16, P2, R22, UR10, 0x3 ;  /* 0x0000000a16107c11 */ /* 0x001fc8000f8418ff */
[----:B------:R-:W-:-:S06]  /*0ef0*/  LEA.HI.X R17, R22, UR11, R23, 0x3, P2 ;  /* 0x0000000b16117c11 */ /* 0x000fcc00090f1c17 */
[----:B------:R-:W2:Y:S01]  /*0f00*/  LDG.E.64 R16, desc[UR8][R16.64] ;  /* 0x0000000810107981 */ /* 0x000ea2000c1e1b00 */
[----:B------:R-:W-:Y:S01]  /*0f10*/  IMAD.MOV.U32 R20, RZ, RZ, 0x1 ;  /* 0x00000001ff147424 */ /* 0x000fe200078e00ff */
[----:B--2---:R-:W-:-:S11]  /*0f20*/  DADD R14, RZ, R16 ;  /* 0x00000000ff0e7229 */ /* 0x004fd60000000010 */
.L_x_58:
[----:B------:R-:W-:Y:S05]  /*0f30*/  BSYNC.RECONVERGENT B1 ;  /* 0x0000000000017941 */ /* 0x000fea0003800200 */
.L_x_57:
[----:B------:R-:W-:Y:S01]  /*0f40*/  IADD3 R16, P3, PT, R4, R11, RZ ;  /* 0x0000000b04107210 */ /* 0x000fe20007f7e0ff */
[----:B------:R-:W-:Y:S01]  /*0f50*/  BSSY.RECONVERGENT B1, `(.L_x_59) ;  /* 0x0000028000017945 */ /* 0x000fe20003800200 */
[----:B------:R-:W-:Y:S02]  /*0f60*/  SHF.R.S32.HI R17, RZ, 0x1f, R21 ;  /* 0x0000001fff117819 */ /* 0x000fe40000011415 */
[----:B------:R-:W-:Y:S01]  /*0f70*/  ISETP.GT.U32.AND P2, PT, R16, R21, PT ;  /* 0x000000151000720c */ /* 0x000fe20003f44070 */
[----:B------:R-:W-:-:S05]  /*0f80*/  IMAD.X R16, R7, 0x1, R0, P3 ;  /* 0x0000000107107824 */ /* 0x000fca00018e0600 */
[----:B------:R-:W-:-:S13]  /*0f90*/  ISETP.GT.U32.AND.EX P2, PT, R16, R17, PT, P2 ;  /* 0x000000111000720c */ /* 0x000fda0003f44120 */
[----:B------:R-:W-:Y:S05]  /*0fa0*/  @!P2 BRA `(.L_x_60) ;  /* 0x000000000088a947 */ /* 0x000fea0003800000 */
[----:B------:R-:W-:Y:S02]  /*0fb0*/  IABS R22, R4 ;  /* 0x0000000400167213 */ /* 0x000fe40000000000 */
[----:B------:R-:W-:Y:S02]  /*0fc0*/  IABS R24, R21 ;  /* 0x0000001500187213 */ /* 0x000fe40000000000 */
[----:B------:R-:W0:Y:S01]  /*0fd0*/  I2F.U32.RP R23, R22 ;  /* 0x0000001600177306 */ /* 0x000e220000209000 */
[----:B------:R-:W-:Y:S02]  /*0fe0*/  ISETP.GE.AND P3, PT, R21, RZ, PT ;  /* 0x000000ff1500720c */ /* 0x000fe40003f66270 */
[----:B------:R-:W-:-:S05]  /*0ff0*/  ISETP.NE.AND P4, PT, R4, RZ, PT ;  /* 0x000000ff0400720c */ /* 0x000fca0003f85270 */
[----:B0-----:R-:W0:Y:S02]  /*1000*/  MUFU.RCP R23, R23 ;  /* 0x0000001700177308 */ /* 0x001e240000001000 */
[----:B0-----:R-:W-:-:S06]  /*1010*/  VIADD R16, R23, 0xffffffe ;  /* 0x0ffffffe17107836 */ /* 0x001fcc0000000000 */
        /* <DEDUP_REMOVED lines=17> */
[----:B------:R-:W0:Y:S02]  /*1130*/  LDC.64 R16, c[0x0][0x390] ;  /* 0x0000e400ff107b82 */ /* 0x000e240000000a00 */
[----:B0-----:R-:W-:-:S06]  /*1140*/  IMAD.WIDE R16, R10, 0x4, R16 ;  /* 0x000000040a107825 */ /* 0x001fcc00078e0210 */
[----:B------:R-:W2:Y:S02]  /*1150*/  LDG.E R16, desc[UR8][R16.64+0x4] ;  /* 0x0000040810107981 */ /* 0x000ea4000c1e1900 */
[----:B--2---:R-:W-:-:S13]  /*1160*/  ISETP.NE.AND P2, PT, R16, RZ, PT ;  /* 0x000000ff1000720c */ /* 0x004fda0003f45270 */
[----:B------:R-:W-:Y:S05]  /*1170*/  @P2 BRA `(.L_x_60) ;  /* 0x0000000000142947 */ /* 0x000fea0003800000 */
[----:B------:R-:W0:Y:S02]  /*1180*/  LDC.64 R16, c[0x0][0x388] ;  /* 0x0000e200ff107b82 */ /* 0x000e240000000a00 */
[----:B0-----:R-:W-:-:S06]  /*1190*/  IMAD.WIDE R16, R10, 0x8, R16 ;  /* 0x000000080a107825 */ /* 0x001fcc00078e0210 */
[----:B------:R-:W2:Y:S01]  /*11a0*/  LDG.E.64 R16, desc[UR8][R16.64+0x8] ;  /* 0x0000080810107981 */ /* 0x000ea2000c1e1b00 */
[----:B------:R-:W-:Y:S01]  /*11b0*/  VIADD R20, R20, 0x1 ;  /* 0x0000000114147836 */ /* 0x000fe20000000000 */
[----:B--2---:R-:W-:-:S11]  /*11c0*/  DADD R14, R14, R16 ;  /* 0x000000000e0e7229 */ /* 0x004fd60000000010 */
.L_x_60:
[----:B------:R-:W-:Y:S05]  /*11d0*/  BSYNC.RECONVERGENT B1 ;  /* 0x0000000000017941 */ /* 0x000fea0003800200 */
.L_x_59:
[----:B------:R-:W-:Y:S01]  /*11e0*/  ISETP.GT.U32.AND P2, PT, R11, R12, PT ;  /* 0x0000000c0b00720c */ /* 0x000fe20003f44070 */
[----:B------:R-:W-:Y:S03]  /*11f0*/  BSSY.RECONVERGENT B1, `(.L_x_61) ;  /* 0x000000f000017945 */ /* 0x000fe60003800200 */
[----:B------:R-:W-:-:S13]  /*1200*/  ISETP.GT.U32.AND.EX P2, PT, R0, R13, PT, P2 ;  /* 0x0000000d0000720c */ /* 0x000fda0003f44120 */
[----:B------:R-:W-:Y:S05]  /*1210*/  @P2 BRA `(.L_x_62) ;  /* 0x0000000000302947 */ /* 0x000fea0003800000 */
[----:B------:R-:W0:Y:S02]  /*1220*/  LDCU.64 UR10, c[0x0][0x390] ;  /* 0x00007200ff0a77ac */ /* 0x000e240008000a00 */
        /* <DEDUP_REMOVED lines=9> */
[----:B------:R-:W-:Y:S01]  /*12c0*/  VIADD R20, R20, 0x1 ;  /* 0x0000000114147836 */ /* 0x000fe20000000000 */
[----:B--2---:R-:W-:-:S11]  /*12d0*/  DADD R14, R14, R10 ;  /* 0x000000000e0e7229 */ /* 0x004fd6000000000a */
.L_x_62:
[----:B------:R-:W-:Y:S05]  /*12e0*/  BSYNC.RECONVERGENT B1 ;  /* 0x0000000000017941 */ /* 0x000fea0003800200 */
.L_x_61:
[----:B------:R-:W-:Y:S04]  /*12f0*/  BSSY.RELIABLE B1, `(.L_x_63) ;  /* 0x0000012000017945 */ /* 0x000fe80003800100 */
[----:B------:R-:W-:Y:S05]  /*1300*/  @!P0 BRA `(.L_x_64) ;  /* 0x0000000000348947 */ /* 0x000fea0003800000 */
        /* <DEDUP_REMOVED lines=11> */
[----:B--2---:R-:W-:Y:S01]  /*13c0*/  DADD R14, R14, R10 ;  /* 0x000000000e0e7229 */ /* 0x004fe2000000000a */
[----:B------:R-:W-:Y:S10]  /*13d0*/  BRA `(.L_x_65) ;  /* 0x00000000000c7947 */ /* 0x000ff40003800000 */
.L_x_64:
[----:B------:R-:W-:-:S13]  /*13e0*/  ISETP.NE.AND P0, PT, R20, RZ, PT ;  /* 0x000000ff1400720c */ /* 0x000fda0003f05270 */
[----:B------:R-:W-:Y:S05]  /*13f0*/  @!P0 BREAK.RELIABLE B1 ;  /* 0x0000000000018942 */ /* 0x000fea0003800100 */
[----:B------:R-:W-:Y:S05]  /*1400*/  @!P0 BRA `(.L_x_66) ;  /* 0x0000000000908947 */ /* 0x000fea0003800000 */
.L_x_65:
[----:B------:R-:W-:Y:S05]  /*1410*/  BSYNC.RELIABLE B1 ;  /* 0x0000000000017941 */ /* 0x000fea0003800100 */
.L_x_63:
[----:B------:R-:W0:Y:S01]  /*1420*/  I2F.F64.U32 R12, R20 ;  /* 0x00000014000c7312 */ /* 0x000e220000201800 */
[----:B------:R-:W-:Y:S01]  /*1430*/  IMAD.MOV.U32 R10, RZ, RZ, 0x1 ;  /* 0x00000001ff0a7424 */ /* 0x000fe200078e00ff */
[----:B------:R-:W-:Y:S01]  /*1440*/  FSETP.GEU.AND P2, PT, |R15|, 6.5827683646048100446e-37, PT ;  /* 0x036000000f00780b */ /* 0x000fe20003f4e200 */
[----:B------:R-:W-:Y:S05]  /*1450*/  BSSY.RECONVERGENT B1, `(.L_x_67) ;  /* 0x0000011000017945 */ /* 0x000fea0003800200 */
[----:B0-----:R-:W0:Y:S02]  /*1460*/  MUFU.RCP64H R11, R13 ;  /* 0x0000000d000b7308 */ /* 0x001e240000001800 */
[----:B0-----:R-:W-:-:S08]  /*1470*/  DFMA R16, -R12, R10, 1 ;  /* 0x3ff000000c10742b */ /* 0x001fd0000000010a */
[----:B------:R-:W-:-:S08]  /*1480*/  DFMA R16, R16, R16, R16 ;  /* 0x000000101010722b */ /* 0x000fd00000000010 */
[----:B------:R-:W-:-:S08]  /*1490*/  DFMA R16, R10, R16, R10 ;  /* 0x000000100a10722b */ /* 0x000fd0000000000a */
[----:B------:R-:W-:-:S08]  /*14a0*/  DFMA R10, -R12, R16, 1 ;  /* 0x3ff000000c0a742b */ /* 0x000fd00000000110 */
[----:B------:R-:W-:-:S08]  /*14b0*/  DFMA R10, R16, R10, R16 ;  /* 0x0000000a100a722b */ /* 0x000fd00000000010 */
[----:B------:R-:W-:-:S08]  /*14c0*/  DMUL R16, R10, R14 ;  /* 0x0000000e0a107228 */ /* 0x000fd00000000000 */
[----:B------:R-:W-:-:S08]  /*14d0*/  DFMA R18, -R12, R16, R14 ;  /* 0x000000100c12722b */ /* 0x000fd0000000010e */
[----:B------:R-:W-:-:S10]  /*14e0*/  DFMA R10, R10, R18, R16 ;  /* 0x000000120a0a722b */ /* 0x000fd40000000010 */
[----:B------:R-:W-:-:S05]  /*14f0*/  FFMA R0, RZ, R13, R11 ;  /* 0x0000000dff007223 */ /* 0x000fca000000000b */
[----:B------:R-:W-:-:S13]  /*1500*/  FSETP.GT.AND P0, PT, |R0|, 1.469367938527859385e-39, PT ;  /* 0x001000000000780b */ /* 0x000fda0003f04200 */
[----:B------:R-:W-:Y:S05]  /*1510*/  @P0 BRA P2, `(.L_x_68) ;  /* 0x0000000000100947 */ /* 0x000fea0001000000 */
[----:B------:R-:W-:-:S07]  /*1520*/  MOV R0, 0x1540 ;  /* 0x0000154000007802 */ /* 0x000fce0000000f00 */
[----:B------:R-:W-:Y:S05]  /*1530*/  CALL.REL.NOINC `($__internal_3_$__cuda_sm20_div_rn_f64_full) ;  /* 0x0000000000507944 */ /* 0x000fea0003c00000 */
[----:B------:R-:W-:Y:S02]  /*1540*/  IMAD.MOV.U32 R10, RZ, RZ, R18 ;  /* 0x000000ffff0a7224 */ /* 0x000fe400078e0012 */
[----:B------:R-:W-:-:S07]  /*1550*/  IMAD.MOV.U32 R11, RZ, RZ, R19 ;  /* 0x000000ffff0b7224 */ /* 0x000fce00078e0013 */
.L_x_68:
[----:B------:R-:W-:Y:S05]  /*1560*/  BSYNC.RECONVERGENT B1 ;  /* 0x0000000000017941 */ /* 0x000fea0003800200 */
.L_x_67:
[----:B------:R-:W0:Y:S02]  /*1570*/  LDCU.64 UR10, c[0x0][0x380] ;  /* 0x00007000ff0a77ac */ /* 0x000e240008000a00 */
[----:B0-----:R-:W-:-:S04]  /*1580*/  LEA R12, P0, R8, UR10, 0x3 ;  /* 0x0000000a080c7c11 */ /* 0x001fc8000f8018ff */
[----:B------:R-:W-:-:S05]  /*1590*/  LEA.HI.X R13, R8, UR11, R25, 0x3, P0 ;  /* 0x0000000b080d7c11 */ /* 0x000fca00080f1c19 */
[----:B------:R1:W-:Y:S01]  /*15a0*/  STG.E.64 desc[UR8][R12.64], R10 ;  /* 0x0000000a0c007986 */ /* 0x0003e2000c101b08 */
[----:B------:R-:W-:Y:S05]  /*15b0*/  BRA `(.L_x_66) ;  /* 0x0000000000247947 */ /* 0x000fea0003800000 */
.L_x_44:
[----:B------:R-:W0:Y:S01]  /*15c0*/  LDCU.128 UR12, c[0x0][0x380] ;  /* 0x00007000ff0c77ac */ /* 0x000e220008000c00 */
[C---:B------:R-:W-:Y:S01]  /*15d0*/  IMAD.SHL.U32 R10, R8.reuse, 0x8, RZ ;  /* 0x00000008080a7824 */ /* 0x040fe200078e00ff */
[----:B------:R-:W-:-:S04]  /*15e0*/  SHF.L.U64.HI R25, R8, 0x3, R25 ;  /* 0x0000000308197819 */ /* 0x000fc80000010219 */
[----:B0-----:R-:W-:-:S04]  /*15f0*/  IADD3 R8, P0, PT, R10, UR14, RZ ;  /* 0x0000000e0a087c10 */ /* 0x001fc8000ff1e0ff */
[----:B------:R-:W-:-:S06]  /*1600*/  IADD3.X R9, PT, PT, R25, UR15, RZ, P0, !PT ;  /* 0x0000000f19097c10 */ /* 0x000fcc00087fe4ff */
[----:B------:R-:W2:Y:S01]  /*1610*/  LDG.E.64 R8, desc[UR8][R8.64] ;  /* 0x0000000808087981 */ /* 0x000ea2000c1e1b00 */
[----:B------:R-:W-:-:S04]  /*1620*/  IADD3 R10, P0, PT, R10, UR12, RZ ;  /* 0x0000000c0a0a7c10 */ /* 0x000fc8000ff1e0ff */
[----:B------:R-:W-:-:S05]  /*1630*/  IADD3.X R11, PT, PT, R25, UR13, RZ, P0, !PT ;  /* 0x0000000d190b7c10 */ /* 0x000fca00087fe4ff */
[----:B--2---:R0:W-:Y:S04]  /*1640*/  STG.E.64 desc[UR8][R10.64], R8 ;  /* 0x000000080a007986 */ /* 0x0041e8000c101b08 */
.L_x_66:
[----:B------:R-:W-:Y:S05]  /*1650*/  BSYNC.RECONVERGENT B0 ;  /* 0x0000000000007941 */ /* 0x000fea0003800200 */
.L_x_43:
[----:B------:R-:W-:Y:S05]  /*1660*/  @!P1 BRA `(.L_x_69) ;  /* 0xffffffe800f09947 */ /* 0x000fea000383ffff */
[----:B------:R-:W-:Y:S05]  /*1670*/  EXIT ;  /* 0x000000000000794d */ /* 0x000fea0003800000 */
        .weak           $__internal_3_$__cuda_sm20_div_rn_f64_full
        .type           $__internal_3_$__cuda_sm20_div_rn_f64_full,@function
        .size           $__internal_3_$__cuda_sm20_div_rn_f64_full,($__internal_4_$__cuda_sm20_rem_u64 - $__internal_3_$__cuda_sm20_div_rn_f64_full)
$__internal_3_$__cuda_sm20_div_rn_f64_full:
[C---:B------:R-:W-:Y:S01]  /*1680*/  FSETP.GEU.AND P0, PT, |R13|.reuse, 1.469367938527859385e-39, PT ;  /* 0x001000000d00780b */ /* 0x040fe20003f0e200 */
[----:B------:R-:W-:Y:S01]  /*1690*/  IMAD.MOV.U32 R16, RZ, RZ, 0x1 ;  /* 0x00000001ff107424 */ /* 0x000fe200078e00ff */
[----:B------:R-:W-:Y:S01]  /*16a0*/  LOP3.LUT R10, R13, 0x800fffff, RZ, 0xc0, !PT ;  /* 0x800fffff0d0a7812 */ /* 0x000fe200078ec0ff */
[----:B------:R-:W-:Y:S01]  /*16b0*/  IMAD.MOV.U32 R26, RZ, RZ, 0x1ca00000 ;  /* 0x1ca00000ff1a7424 */ /* 0x000fe200078e00ff */
[C---:B------:R-:W-:Y:S01]  /*16c0*/  FSETP.GEU.AND P3, PT, |R15|.reuse, 1.469367938527859385e-39, PT ;  /* 0x001000000f00780b */ /* 0x040fe20003f6e200 */
[----:B------:R-:W-:Y:S01]  /*16d0*/  BSSY.RECONVERGENT B2, `(.L_x_70) ;  /* 0x0000052000027945 */ /* 0x000fe20003800200 */
[----:B------:R-:W-:Y:S01]  /*16e0*/  LOP3.LUT R11, R10, 0x3ff00000, RZ, 0xfc, !PT ;  /* 0x3ff000000a0b7812 */ /* 0x000fe200078efcff */
[----:B------:R-:W-:Y:S01]  /*16f0*/  IMAD.MOV.U32 R10, RZ, RZ, R12 ;  /* 0x000000ffff0a7224 */ /* 0x000fe200078e000c */
[----:B------:R-:W-:Y:S02]  /*1700*/  LOP3.LUT R24, R15, 0x7ff00000, RZ, 0xc0, !PT ;  /* 0x7ff000000f187812 */ /* 0x000fe400078ec0ff */
[----:B------:R-:W-:-:S03]  /*1710*/  LOP3.LUT R27, R13, 0x7ff00000, RZ, 0xc0, !PT ;  /* 0x7ff000000d1b7812 */ /* 0x000fc600078ec0ff */
[----:B------:R-:W-:Y:S01]  /*1720*/  @!P0 DMUL R10, R12, 8.98846567431157953865e+307 ;  /* 0x7fe000000c0a8828 */ /* 0x000fe20000000000 */
[----:B------:R-:W-:-:S03]  /*1730*/  ISETP.GE.U32.AND P2, PT, R24, R27, PT ;  /* 0x0000001b1800720c */ /* 0x000fc60003f46070 */
[----:B------:R-:W-:Y:S02]  /*1740*/  @!P3 LOP3.LUT R19, R13, 0x7ff00000, RZ, 0xc0, !PT ;  /* 0x7ff000000d13b812 */ /* 0x000fe400078ec0ff */
[----:B------:R-:W0:Y:S02]  /*1750*/  MUFU.RCP64H R17, R11 ;  /* 0x0000000b00117308 */ /* 0x000e240000001800 */
[----:B------:R-:W-:Y:S02]  /*1760*/  @!P3 ISETP.GE.U32.AND P4, PT, R24, R19, PT ;  /* 0x000000131800b20c */ /* 0x000fe40003f86070 */
[----:B------:R-:W-:Y:S02]  /*1770*/  @!P0 LOP3.LUT R27, R11, 0x7ff00000, RZ, 0xc0, !PT ;  /* 0x7ff000000b1b8812 */ /* 0x000fe400078ec0ff */
[----:B------:R-:W-:-:S04]  /*1780*/  @!P3 SEL R19, R26, 0x63400000, !P4 ;  /* 0x634000001a13b807 */ /* 0x000fc80006000000 */
[----:B------:R-:W-:-:S04]  /*1790*/  @!P3 LOP3.LUT R22, R19, 0x80000000, R15, 0xf8, !PT ;  /* 0x800000001316b812 */ /* 0x000fc800078ef80f */
[----:B------:R-:W-:Y:S01]  /*17a0*/  @!P3 LOP3.LUT R23, R22, 0x100000, RZ, 0xfc, !PT ;  /* 0x001000001617b812 */ /* 0x000fe200078efcff */
[----:B------:R-:W-:Y:S01]  /*17b0*/  @!P3 IMAD.MOV.U32 R22, RZ, RZ, RZ ;  /* 0x000000ffff16b224 */ /* 0x000fe200078e00ff */
[----:B0-----:R-:W-:-:S08]  /*17c0*/  DFMA R20, R16, -R10, 1 ;  /* 0x3ff000001014742b */ /* 0x001fd0000000080a */
[----:B------:R-:W-:-:S08]  /*17d0*/  DFMA R20, R20, R20, R20 ;  /* 0x000000141414722b */ /* 0x000fd00000000014 */
[----:B------:R-:W-:Y:S01]  /*17e0*/  DFMA R20, R16, R20, R16 ;  /* 0x000000141014722b */ /* 0x000fe20000000010 */
[----:B------:R-:W-:Y:S01]  /*17f0*/  SEL R17, R26, 0x63400000, !P2 ;  /* 0x634000001a117807 */ /* 0x000fe20005000000 */
[----:B------:R-:W-:-:S03]  /*1800*/  IMAD.MOV.U32 R16, RZ, RZ, R14 ;  /* 0x000000ffff107224 */ /* 0x000fc600078e000e */
[----:B------:R-:W-:-:S03]  /*1810*/  LOP3.LUT R17, R17, 0x800fffff, R15, 0xf8, !PT ;  /* 0x800fffff11117812 */ /* 0x000fc600078ef80f */
[----:B------:R-:W-:-:S03]  /*1820*/  DFMA R18, R20, -R10, 1 ;  /* 0x3ff000001412742b */ /* 0x000fc6000000080a */
[----:B------:R-:W-:-:S05]  /*1830*/  @!P3 DFMA R16, R16, 2, -R22 ;  /* 0x400000001010b82b */ /* 0x000fca0000000816 */
        /* <DEDUP_REMOVED lines=38> */
.L_x_71:
        /* <DEDUP_REMOVED lines=16> */
.L_x_74:
[----:B------:R-:W-:Y:S01]  /*1ba0*/  LOP3.LUT R19, R13, 0x80000, RZ, 0xfc, !PT ;  /* 0x000800000d137812 */ /* 0x000fe200078efcff */
[----:B------:R-:W-:Y:S01]  /*1bb0*/  IMAD.MOV.U32 R18, RZ, RZ, R12 ;  /* 0x000000ffff127224 */ /* 0x000fe200078e000c */
[----:B------:R-:W-:Y:S06]  /*1bc0*/  BRA `(.L_x_72) ;  /* 0x0000000000087947 */ /* 0x000fec0003800000 */
.L_x_73:
[----:B------:R-:W-:Y:S01]  /*1bd0*/  LOP3.LUT R19, R15, 0x80000, RZ, 0xfc, !PT ;  /* 0x000800000f137812 */ /* 0x000fe200078efcff */
[----:B------:R-:W-:-:S07]  /*1be0*/  IMAD.MOV.U32 R18, RZ, RZ, R14 ;  /* 0x000000ffff127224 */ /* 0x000fce00078e000e */
.L_x_72:
[----:B------:R-:W-:Y:S05]  /*1bf0*/  BSYNC.RECONVERGENT B2 ;  /* 0x0000000000027941 */ /* 0x000fea0003800200 */
.L_x_70:
[----:B------:R-:W-:Y:S02]  /*1c00*/  IMAD.MOV.U32 R10, RZ, RZ, R0 ;  /* 0x000000ffff0a7224 */ /* 0x000fe400078e0000 */
[----:B------:R-:W-:-:S04]  /*1c10*/  IMAD.MOV.U32 R11, RZ, RZ, 0x0 ;  /* 0x00000000ff0b7424 */ /* 0x000fc800078e00ff */
[----:B------:R-:W-:Y:S05]  /*1c20*/  RET.REL.NODEC R10 `(_Z14occludedKernelPdS_Pimmm) ;  /* 0xffffffe00af47950 */ /* 0x000fea0003c3ffff */
        .weak           $__internal_4_$__cuda_sm20_rem_u64
        .type           $__internal_4_$__cuda_sm20_rem_u64,@function
        .size           $__internal_4_$__cuda_sm20_rem_u64,($__internal_5_$__cuda_sm20_sqrt_rn_f32_slowpath - $__internal_4_$__cuda_sm20_rem_u64)
$__internal_4_$__cuda_sm20_rem_u64:
[----:B------:R-:W0:Y:S01]  /*1c30*/  LDCU.64 UR10, c[0x0][0x3a8] ;  /* 0x00007500ff0a77ac */ /* 0x000e220008000a00 */
[----:B------:R-:W1:Y:S01]  /*1c40*/  LDC.64 R10, c[0x0][0x3a8] ;  /* 0x0000ea00ff0a7b82 */ /* 0x000e620000000a00 */
[----:B0-----:R-:W0:Y:S08]  /*1c50*/  I2F.U64.RP R15, UR10 ;  /* 0x0000000a000f7d12 */ /* 0x001e300008309000 */
[----:B0-----:R-:W0:Y:S02]  /*1c60*/  MUFU.RCP R15, R15 ;  /* 0x0000000f000f7308 */ /* 0x001e240000001000 */
[----:B0-----:R-:W-:-:S06]  /*1c70*/  VIADD R12, R15, 0x1ffffffe ;  /* 0x1ffffffe0f0c7836 */ /* 0x001fcc0000000000 */
        /* <DEDUP_REMOVED lines=11> */
[----:B------:R-:W-:-:S04]  /*1d30*/  IMAD.HI.U32 R16, P2, R13, R19, R16 ;  /* 0x000000130d107227 */ /* 0x000fc80007840010 */
[----:B------:R-:W-:Y:S01]  /*1d40*/  IMAD.X R15, R15, 0x1, R13, P0 ;  /* 0x000000010f0f7824 */ /* 0x000fe200000e060d */
[----:B------:R-:W-:-:S04]  /*1d50*/  IADD3 R17, P3, PT, R23, R16, RZ ;  /* 0x0000001017117210 */ /* 0x000fc80007f7e0ff */
[----:B------:R-:W-:Y:S01]  /*1d60*/  IADD3.X R15, PT, PT, RZ, RZ, R15, P3, P2 ;  /* 0x000000ffff0f7210 */ /* 0x000fe20001fe440f */
[----:B------:R-:W-:-:S04]  /*1d70*/  IMAD.WIDE.U32 R12, R17, R10, RZ ;  /* 0x0000000a110c7225 */ /* 0x000fc800078e00ff */
[----:B------:R-:W-:Y:S01]  /*1d80*/  IMAD R13, R17, R11, R13 ;  /* 0x0000000b110d7224 */ /* 0x000fe200078e020d */
[----:B------:R-:W-:-:S03]  /*1d90*/  IADD3 R19, P0, PT, RZ, -R12, RZ ;  /* 0x8000000cff137210 */ /* 0x000fc60007f1e0ff */
[----:B------:R-:W-:Y:S02]  /*1da0*/  IMAD R13, R15, R10, R13 ;  /* 0x0000000a0f0d7224 */ /* 0x000fe400078e020d */
[----:B------:R-:W-:-:S04]  /*1db0*/  IMAD.HI.U32 R16, R17, R19, RZ ;  /* 0x0000001311107227 */ /* 0x000fc800078e00ff */
[----:B------:R-:W-:Y:S02]  /*1dc0*/  IMAD.X R12, RZ, RZ, ~R13, P0 ;  /* 0x000000ffff0c7224 */ /* 0x000fe400000e0e0d */
[----:B------:R-:W-:Y:S02]  /*1dd0*/  IMAD.MOV.U32 R13, RZ, RZ, RZ ;  /* 0x000000ffff0d7224 */ /* 0x000fe400078e00ff */
        /* <DEDUP_REMOVED lines=14> */
[----:B------:R-:W-:-:S04]  /*1ec0*/  IMAD.WIDE.U32 R12, R17, R10, RZ ;  /* 0x0000000a110c7225 */ /* 0x000fc800078e00ff */
[----:B------:R-:W-:Y:S02]  /*1ed0*/  IMAD.X R15, RZ, RZ, R15, P2 ;  /* 0x000000ffff0f7224 */ /* 0x000fe400010e060f */
[----:B------:R-:W-:Y:S01]  /*1ee0*/  IMAD R17, R17, R11, R13 ;  /* 0x0000000b11117224 */ /* 0x000fe200078e020d */
[----:B------:R-:W-:-:S03]  /*1ef0*/  IADD3 R13, P2, PT, -R12, R8, RZ ;  /* 0x000000080c0d7210 */ /* 0x000fc60007f5e1ff */
[-C--:B------:R-:W-:Y:S01]  /*1f00*/  IMAD R15, R15, R10.reuse, R17 ;  /* 0x0000000a0f0f7224 */ /* 0x080fe200078e0211 */
[----:B------:R-:W-:-:S03]  /*1f10*/  ISETP.GE.U32.AND P0, PT, R13, R10, PT ;  /* 0x0000000a0d00720c */ /* 0x000fc60003f06070 */
[----:B------:R-:W-:Y:S01]  /*1f20*/  IMAD.X R12, R0, 0x1, ~R15, P2 ;  /* 0x00000001000c7824 */ /* 0x000fe200010e0e0f */
[----:B------:R-:W-:-:S04]  /*1f30*/  IADD3 R15, P2, PT, R13, -R10, RZ ;  /* 0x8000000a0d0f7210 */ /* 0x000fc80007f5e0ff */
[C---:B------:R-:W-:Y:S01]  /*1f40*/  ISETP.GE.U32.AND.EX P0, PT, R12.reuse, R11, PT, P0 ;  /* 0x0000000b0c00720c */ /* 0x040fe20003f06100 */
[----:B------:R-:W-:Y:S01]  /*1f50*/  IMAD.X R16, R12, 0x1, ~R11, P2 ;  /* 0x000000010c107824 */ /* 0x000fe200010e0e0b */
[----:B------:R-:W-:Y:S02]  /*1f60*/  ISETP.NE.U32.AND P2, PT, R10, RZ, PT ;  /* 0x000000ff0a00720c */ /* 0x000fe40003f45070 */
[----:B------:R-:W-:Y:S02]  /*1f70*/  SEL R15, R15, R13, P0 ;  /* 0x0000000d0f0f7207 */ /* 0x000fe40000000000 */
[----:B------:R-:W-:Y:S02]  /*1f80*/  SEL R16, R16, R12, P0 ;  /* 0x0000000c10107207 */ /* 0x000fe40000000000 */
[CC--:B------:R-:W-:Y:S02]  /*1f90*/  ISETP.GE.U32.AND P0, PT, R15.reuse, R10.reuse, PT ;  /* 0x0000000a0f00720c */ /* 0x0c0fe40003f06070 */
[----:B------:R-:W-:-:S02]  /*1fa0*/  IADD3 R12, P3, PT, R15, -R10, RZ ;  /* 0x8000000a0f0c7210 */ /* 0x000fc40007f7e0ff */
[C---:B------:R-:W-:Y:S02]  /*1fb0*/  ISETP.GE.U32.AND.EX P0, PT, R16.reuse, R11, PT, P0 ;  /* 0x0000000b1000720c */ /* 0x040fe40003f06100 */
[----:B------:R-:W-:Y:S01]  /*1fc0*/  ISETP.NE.AND.EX P2, PT, R11, RZ, PT, P2 ;  /* 0x000000ff0b00720c */ /* 0x000fe20003f45320 */
[----:B------:R-:W-:Y:S01]  /*1fd0*/  IMAD.X R13, R16, 0x1, ~R11, P3 ;  /* 0x00000001100d7824 */ /* 0x000fe200018e0e0b */
[----:B------:R-:W-:Y:S01]  /*1fe0*/  SEL R12, R12, R15, P0 ;  /* 0x0000000f0c0c7207 */ /* 0x000fe20000000000 */
[----:B------:R-:W-:-:S03]  /*1ff0*/  IMAD.MOV.U32 R15, RZ, RZ, 0x0 ;  /* 0x00000000ff0f7424 */ /* 0x000fc600078e00ff */
[----:B------:R-:W-:Y:S02]  /*2000*/  SEL R13, R13, R16, P0 ;  /* 0x000000100d0d7207 */ /* 0x000fe40000000000 */
[----:B------:R-:W-:Y:S02]  /*2010*/  SEL R12, R12, 0xffffffff, P2 ;  /* 0xffffffff0c0c7807 */ /* 0x000fe40001000000 */
[----:B------:R-:W-:Y:S01]  /*2020*/  SEL R13, R13, 0xffffffff, P2 ;  /* 0xffffffff0d0d7807 */ /* 0x000fe20001000000 */
[----:B------:R-:W-:Y:S06]  /*2030*/  RET.REL.NODEC R14 `(_Z14occludedKernelPdS_Pimmm) ;  /* 0xffffffdc0ef07950 */ /* 0x000fec0003c3ffff */
        .weak           $__internal_5_$__cuda_sm20_sqrt_rn_f32_slowpath
        .type           $__internal_5_$__cuda_sm20_sqrt_rn_f32_slowpath,@function
        .size           $__internal_5_$__cuda_sm20_sqrt_rn_f32_slowpath,(.L_x_82 - $__internal_5_$__cuda_sm20_sqrt_rn_f32_slowpath)
$__internal_5_$__cuda_sm20_sqrt_rn_f32_slowpath:
[----:B------:R-:W-:-:S13]  /*2040*/  LOP3.LUT P0, RZ, R0, 0x7fffffff, RZ, 0xc0, !PT ;  /* 0x7fffffff00ff7812 */ /* 0x000fda000780c0ff */
[----:B------:R-:W-:Y:S01]  /*2050*/  @!P0 IMAD.MOV.U32 R4, RZ, RZ, R0 ;  /* 0x000000ffff048224 */ /* 0x000fe200078e0000 */
[----:B------:R-:W-:Y:S06]  /*2060*/  @!P0 BRA `(.L_x_75) ;  /* 0x0000000000448947 */ /* 0x000fec0003800000 */
[----:B------:R-:W-:-:S13]  /*2070*/  FSETP.GEU.FTZ.AND P0, PT, R0, RZ, PT ;  /* 0x000000ff0000720b */ /* 0x000fda0003f1e000 */
[----:B------:R-:W-:Y:S01]  /*2080*/  @!P0 IMAD.MOV.U32 R4, RZ, RZ, 0x7fffffff ;  /* 0x7fffffffff048424 */ /* 0x000fe200078e00ff */
[----:B------:R-:W-:Y:S06]  /*2090*/  @!P0 BRA `(.L_x_75) ;  /* 0x0000000000388947 */ /* 0x000fec0003800000 */
[----:B------:R-:W-:-:S13]  /*20a0*/  FSETP.GTU.FTZ.AND P0, PT, |R0|, +INF , PT ;  /* 0x7f8000000000780b */ /* 0x000fda0003f1c200 */
[----:B------:R-:W-:Y:S01]  /*20b0*/  @P0 FADD.FTZ R4, R0, 1 ;  /* 0x3f80000000040421 */ /* 0x000fe20000010000 */
[----:B------:R-:W-:Y:S06]  /*20c0*/  @P0 BRA `(.L_x_75) ;  /* 0x00000000002c0947 */ /* 0x000fec0003800000 */
[----:B------:R-:W-:-:S13]  /*20d0*/  FSETP.NEU.FTZ.AND P0, PT, |R0|, +INF , PT ;  /* 0x7f8000000000780b */ /* 0x000fda0003f1d200 */
[----:B------:R-:W-:Y:S01]  /*20e0*/  @!P0 IMAD.MOV.U32 R4, RZ, RZ, R0 ;  /* 0x000000ffff048224 */ /* 0x000fe200078e0000 */
[----:B------:R-:W-:Y:S06]  /*20f0*/  @!P0 BRA `(.L_x_75) ;  /* 0x0000000000208947 */ /* 0x000fec0003800000 */
[----:B------:R-:W-:-:S04]  /*2100*/  FFMA R0, R0, 1.84467440737095516160e+19, RZ ;  /* 0x5f80000000007823 */ /* 0x000fc800000000ff */
[----:B------:R-:W0:Y:S02]  /*2110*/  MUFU.RSQ R5, R0 ;  /* 0x0000000000057308 */ /* 0x000e240000001400 */
[----:B0-----:R-:W-:Y:S01]  /*2120*/  FMUL.FTZ R7, R0, R5 ;  /* 0x0000000500077220 */ /* 0x001fe20000410000 */
[----:B------:R-:W-:-:S03]  /*2130*/  FMUL.FTZ R5, R5, 0.5 ;  /* 0x3f00000005057820 */ /* 0x000fc60000410000 */
[----:B------:R-:W-:-:S04]  /*2140*/  FADD.FTZ R4, -R7, -RZ ;  /* 0x800000ff07047221 */ /* 0x000fc80000010100 */
[----:B------:R-:W-:-:S04]  /*2150*/  FFMA R4, R7, R4, R0 ;  /* 0x0000000407047223 */ /* 0x000fc80000000000 */
[----:B------:R-:W-:-:S04]  /*2160*/  FFMA R4, R4, R5, R7 ;  /* 0x0000000504047223 */ /* 0x000fc80000000007 */
[----:B------:R-:W-:-:S07]  /*2170*/  FMUL.FTZ R4, R4, 2.3283064365386962891e-10 ;  /* 0x2f80000004047820 */ /* 0x000fce0000410000 */
.L_x_75:
[----:B------:R-:W-:Y:S02]  /*2180*/  IMAD.MOV.U32 R0, RZ, RZ, R4 ;  /* 0x000000ffff007224 */ /* 0x000fe400078e0004 */
[----:B------:R-:W-:Y:S02]  /*2190*/  IMAD.MOV.U32 R4, RZ, RZ, R8 ;  /* 0x000000ffff047224 */ /* 0x000fe400078e0008 */
[----:B------:R-:W-:-:S04]  /*21a0*/  IMAD.MOV.U32 R5, RZ, RZ, 0x0 ;  /* 0x00000000ff057424 */ /* 0x000fc800078e00ff */
[----:B------:R-:W-:Y:S05]  /*21b0*/  RET.REL.NODEC R4 `(_Z14occludedKernelPdS_Pimmm) ;  /* 0xffffffdc04907950 */ /* 0x000fea0003c3ffff */
.L_x_76:
        /* <DEDUP_REMOVED lines=12> */
.L_x_82:


//--------------------- .nv.global.init           --------------------------
	.section	.nv.global.init,"aw",@progbits
	.align	4
.nv.global.init:
	.type		mrg32k3aM1SubSeq,@object
	.size		mrg32k3aM1SubSeq,(mrg32k3aM2SubSeq - mrg32k3aM1SubSeq)
mrg32k3aM1SubSeq:
        /*0000*/ 	.byte	0x0b, 0xcc, 0xee, 0x04, 0x73, 0x29, 0x8b, 0x6f, 0xf6, 0x53, 0x03, 0xf6, 0x23, 0xf6, 0xea, 0xda
        /* <DEDUP_REMOVED lines=125> */
	.type		mrg32k3aM2SubSeq,@object
	.size		mrg32k3aM2SubSeq,(mrg32k3aM1 - mrg32k3aM2SubSeq)
mrg32k3aM2SubSeq:
        /* <DEDUP_REMOVED lines=126> */
	.type		mrg32k3aM1,@object
	.size		mrg32k3aM1,(mrg32k3aM1Seq - mrg32k3aM1)
mrg32k3aM1:
        /* <DEDUP_REMOVED lines=144> */
	.type		mrg32k3aM1Seq,@object
	.size		mrg32k3aM1Seq,(mrg32k3aM2 - mrg32k3aM1Seq)
mrg32k3aM1Seq:
        /* <DEDUP_REMOVED lines=144> */
	.type		mrg32k3aM2,@object
	.size		mrg32k3aM2,(mrg32k3aM2Seq - mrg32k3aM2)
mrg32k3aM2:
        /* <DEDUP_REMOVED lines=144> */
	.type		mrg32k3aM2Seq,@object
	.size		mrg32k3aM2Seq,(precalc_xorwow_matrix - mrg32k3aM2Seq)
mrg32k3aM2Seq:
        /* <DEDUP_REMOVED lines=144> */
	.type		precalc_xorwow_matrix,@object
	.size		precalc_xorwow_matrix,(precalc_xorwow_offset_matrix - precalc_xorwow_matrix)
precalc_xorwow_matrix:
        /* <DEDUP_REMOVED lines=6400> */
	.type		precalc_xorwow_offset_matrix,@object
	.size		precalc_xorwow_offset_matrix,(.L_1 - precalc_xorwow_offset_matrix)
precalc_xorwow_offset_matrix:
        /* <DEDUP_REMOVED lines=6400> */
.L_1:


//--------------------- .nv.shared.reserved.0     --------------------------
	.section	.nv.shared.reserved.0,"aw",@nobits
	.weak		__nv_reservedSMEM_offset_0_alias
	.size		__nv_reservedSMEM_offset_0_alias, 0, 64
	.other		__nv_reservedSMEM_offset_0_alias,@"STO_CUDA_RESERVED_SHARED STV_DEFAULT"
__nv_reservedSMEM_offset_0_alias:
	.zero		0
	.zero		64


//--------------------- .nv.constant0._Z16meanCenterKernelPdS_mm --------------------------
	.section	.nv.constant0._Z16meanCenterKernelPdS_mm,"a",@progbits
	.sectionflags	@""
	.align	4
.nv.constant0._Z16meanCenterKernelPdS_mm:
	.zero		928


//--------------------- .nv.constant0._Z15normalizeKernelPdmm --------------------------
	.section	.nv.constant0._Z15normalizeKernelPdmm,"a",@progbits
	.sectionflags	@""
	.align	4
.nv.constant0._Z15normalizeKernelPdmm:
	.zero		920


//--------------------- .nv.constant0._Z16createMaskKernelPimmm --------------------------
	.section	.nv.constant0._Z16createMaskKernelPimmm,"a",@progbits
	.sectionflags	@""
	.align	4
.nv.constant0._Z16createMaskKernelPimmm:
	.zero		928


//--------------------- .nv.constant0._Z14occludedKernelPdS_Pimmm --------------------------
	.section	.nv.constant0._Z14occludedKernelPdS_Pimmm,"a",@progbits
	.sectionflags	@""
	.align	4
.nv.constant0._Z14occludedKernelPdS_Pimmm:
	.zero		944


//--------------------- SYMBOLS --------------------------

	.type		.nv.reservedSmem.offset0,@object
	.size		.nv.reservedSmem.offset0,0x4
